	.target	sm_90a

	.elftype	@"ET_EXEC"


//--------------------- .note.nv.tkinfo           --------------------------
	.section	.note.nv.tkinfo,"",@"SHT_NOTE"
	.sectionflags	@"SHF_NOTE_NV_TKINFO"
	.tkinfo
        /*0018*/ 	.word	0x00000002
        /*0030*/ 	.string	""
        /*0030*/ 	.string	"ptxas"
        /*0030*/ 	.string	"Cuda compilation tools, release 13.0, V13.0.88"
        /*0030*/ 	.string	"Build cuda_13.0.r13.0/compiler.36424714_0"
        /*0030*/ 	.string	"-arch sm_90a -m 64 "



//--------------------- .note.nv.cuinfo           --------------------------
	.section	.note.nv.cuinfo,"",@"SHT_NOTE"
	.sectionflags	@"SHF_NOTE_NV_CUINFO"
        /*0018*/ 	.short	0x0002
        /*001a*/ 	.short	0x005a
        /*001c*/ 	.short	0x0082
	.zero		2


//--------------------- .nv.info                  --------------------------
	.section	.nv.info,"",@"SHT_CUDA_INFO"
	.align	4


	//----- nvinfo : EIATTR_REGCOUNT
	.align		4
        /*0000*/ 	.byte	0x04, 0x2f
        /*0002*/ 	.short	(.L_16 - .L_15)
	.align		4
.L_15:
        /*0004*/ 	.word	index@(_ZN7cutlass13device_kernelINS_4gemm6kernel13GemmUniversalIN4cute5tupleIJiiiiEEENS1_10collective13CollectiveMmaINS1_39MainloopSm90TmaGmmaRmemAWarpSpecializedILi2ENS5_IJNS4_1CILi1EEESB_SB_EEENS1_32KernelTmaWarpSpecializedPingpongEEENS5_IJNSA_ILi64EEENSA_ILi128EEESG_EEEfNS5_IJSB_llEEEfNS5_IJlSB_lEEENS4_8TiledMMAINS4_8MMA_AtomIJNS4_4SM904GMMA30MMA_64x128x8_F32TF32TF32_RS_TNILNSN_7ScaleInE1ELSP_1EEEEEENS4_6LayoutISC_NS5_IJNSA_ILi0EEEST_ST_EEEEENS5_IJNS4_10UnderscoreESW_SW_EEEEENS4_13SM90_TMA_LOADENS4_14ComposedLayoutINS4_7SwizzleILi1ELi4ELi3EEENS4_18smem_ptr_flag_bitsILi32EEENSS_INS5_IJNSA_ILi8EEES15_EEENS5_IJSB_S15_EEEEEEENS4_9Copy_AtomIJNS4_39AutoVectorizingCopyWithAssumedAlignmentILi128EEEfEEENS4_8identityESZ_NS10_INS11_ILi3ELi4ELi3EEES14_NSS_INS5_IJS15_NSA_ILi32EEEEEENS5_IJS1G_SB_EEEEEEEvS1E_EENS_8epilogue10collective6detail29Sm90TmaWarpSpecializedAdapterINS1N_15DefaultEpilogueIfSJ_SJ_NS1M_6thread17LinearCombinationIfLi1EffLNS1R_9ScaleType4KindE0ELNS_15FloatRoundStyleE2EfEENS1_15EpilogueDefaultEEEEEvvEEEEvNT_6ParamsE)
        /*0008*/ 	.word	0x000000a8


	//----- nvinfo : EIATTR_FRAME_SIZE
	.align		4
.L_16:
        /*000c*/ 	.byte	0x04, 0x11
        /*000e*/ 	.short	(.L_18 - .L_17)
	.align		4
.L_17:
        /*0010*/ 	.word	index@(_ZN7cutlass13device_kernelINS_4gemm6kernel13GemmUniversalIN4cute5tupleIJiiiiEEENS1_10collective13CollectiveMmaINS1_39MainloopSm90TmaGmmaRmemAWarpSpecializedILi2ENS5_IJNS4_1CILi1EEESB_SB_EEENS1_32KernelTmaWarpSpecializedPingpongEEENS5_IJNSA_ILi64EEENSA_ILi128EEESG_EEEfNS5_IJSB_llEEEfNS5_IJlSB_lEEENS4_8TiledMMAINS4_8MMA_AtomIJNS4_4SM904GMMA30MMA_64x128x8_F32TF32TF32_RS_TNILNSN_7ScaleInE1ELSP_1EEEEEENS4_6LayoutISC_NS5_IJNSA_ILi0EEEST_ST_EEEEENS5_IJNS4_10UnderscoreESW_SW_EEEEENS4_13SM90_TMA_LOADENS4_14ComposedLayoutINS4_7SwizzleILi1ELi4ELi3EEENS4_18smem_ptr_flag_bitsILi32EEENSS_INS5_IJNSA_ILi8EEES15_EEENS5_IJSB_S15_EEEEEEENS4_9Copy_AtomIJNS4_39AutoVectorizingCopyWithAssumedAlignmentILi128EEEfEEENS4_8identityESZ_NS10_INS11_ILi3ELi4ELi3EEES14_NSS_INS5_IJS15_NSA_ILi32EEEEEENS5_IJS1G_SB_EEEEEEEvS1E_EENS_8epilogue10collective6detail29Sm90TmaWarpSpecializedAdapterINS1N_15DefaultEpilogueIfSJ_SJ_NS1M_6thread17LinearCombinationIfLi1EffLNS1R_9ScaleType4KindE0ELNS_15FloatRoundStyleE2EfEENS1_15EpilogueDefaultEEEEEvvEEEEvNT_6ParamsE)
        /*0014*/ 	.word	0x00000000


	//----- nvinfo : EIATTR_MIN_STACK_SIZE
	.align		4
.L_18:
        /*0018*/ 	.byte	0x04, 0x12
        /*001a*/ 	.short	(.L_20 - .L_19)
	.align		4
.L_19:
        /*001c*/ 	.word	index@(_ZN7cutlass13device_kernelINS_4gemm6kernel13GemmUniversalIN4cute5tupleIJiiiiEEENS1_10collective13CollectiveMmaINS1_39MainloopSm90TmaGmmaRmemAWarpSpecializedILi2ENS5_IJNS4_1CILi1EEESB_SB_EEENS1_32KernelTmaWarpSpecializedPingpongEEENS5_IJNSA_ILi64EEENSA_ILi128EEESG_EEEfNS5_IJSB_llEEEfNS5_IJlSB_lEEENS4_8TiledMMAINS4_8MMA_AtomIJNS4_4SM904GMMA30MMA_64x128x8_F32TF32TF32_RS_TNILNSN_7ScaleInE1ELSP_1EEEEEENS4_6LayoutISC_NS5_IJNSA_ILi0EEEST_ST_EEEEENS5_IJNS4_10UnderscoreESW_SW_EEEEENS4_13SM90_TMA_LOADENS4_14ComposedLayoutINS4_7SwizzleILi1ELi4ELi3EEENS4_18smem_ptr_flag_bitsILi32EEENSS_INS5_IJNSA_ILi8EEES15_EEENS5_IJSB_S15_EEEEEEENS4_9Copy_AtomIJNS4_39AutoVectorizingCopyWithAssumedAlignmentILi128EEEfEEENS4_8identityESZ_NS10_INS11_ILi3ELi4ELi3EEES14_NSS_INS5_IJS15_NSA_ILi32EEEEEENS5_IJS1G_SB_EEEEEEEvS1E_EENS_8epilogue10collective6detail29Sm90TmaWarpSpecializedAdapterINS1N_15DefaultEpilogueIfSJ_SJ_NS1M_6thread17LinearCombinationIfLi1EffLNS1R_9ScaleType4KindE0ELNS_15FloatRoundStyleE2EfEENS1_15EpilogueDefaultEEEEEvvEEEEvNT_6ParamsE)
        /*0020*/ 	.word	0x00000000
.L_20:


//--------------------- .nv.compat                --------------------------
	.section	.nv.compat,"",@"SHT_CUDA_COMPAT_INFO"
	.align	4
        /*0000*/ 	.byte	0x02, 0x09, 0x01, 0x00, 0x02, 0x02, 0x04, 0x00, 0x02, 0x05, 0x05, 0x00, 0x03, 0x07, 0x01, 0x01
        /*0010*/ 	.byte	0x02, 0x03, 0x01, 0x00, 0x02, 0x06, 0x01, 0x00, 0x04, 0x0b, 0x08, 0x00, 0x00, 0x00, 0x00, 0x00
        /*0020*/ 	.byte	0x00, 0x00, 0x00, 0x00


//--------------------- .nv.info._ZN7cutlass13device_kernelINS_4gemm6kernel13GemmUniversalIN4cute5tupleIJiiiiEEENS1_10collective13CollectiveMmaINS1_39MainloopSm90TmaGmmaRmemAWarpSpecializedILi2ENS5_IJNS4_1CILi1EEESB_SB_EEENS1_32KernelTmaWarpSpecializedPingpongEEENS5_IJNSA_ILi64EEENSA_ILi128EEESG_EEEfNS5_IJSB_llEEEfNS5_IJlSB_lEEENS4_8TiledMMAINS4_8MMA_AtomIJNS4_4SM904GMMA30MMA_64x128x8_F32TF32TF32_RS_TNILNSN_7ScaleInE1ELSP_1EEEEEENS4_6LayoutISC_NS5_IJNSA_ILi0EEEST_ST_EEEEENS5_IJNS4_10UnderscoreESW_SW_EEEEENS4_13SM90_TMA_LOADENS4_14ComposedLayoutINS4_7SwizzleILi1ELi4ELi3EEENS4_18smem_ptr_flag_bitsILi32EEENSS_INS5_IJNSA_ILi8EEES15_EEENS5_IJSB_S15_EEEEEEENS4_9Copy_AtomIJNS4_39AutoVectorizingCopyWithAssumedAlignmentILi128EEEfEEENS4_8identityESZ_NS10_INS11_ILi3ELi4ELi3EEES14_NSS_INS5_IJS15_NSA_ILi32EEEEEENS5_IJS1G_SB_EEEEEEEvS1E_EENS_8epilogue10collective6detail29Sm90TmaWarpSpecializedAdapterINS1N_15DefaultEpilogueIfSJ_SJ_NS1M_6thread17LinearCombinationIfLi1EffLNS1R_9ScaleType4KindE0ELNS_15FloatRoundStyleE2EfEENS1_15EpilogueDefaultEEEEEvvEEEEvNT_6ParamsE --------------------------
	.section	.nv.info._ZN7cutlass13device_kernelINS_4gemm6kernel13GemmUniversalIN4cute5tupleIJiiiiEEENS1_10collective13CollectiveMmaINS1_39MainloopSm90TmaGmmaRmemAWarpSpecializedILi2ENS5_IJNS4_1CILi1EEESB_SB_EEENS1_32KernelTmaWarpSpecializedPingpongEEENS5_IJNSA_ILi64EEENSA_ILi128EEESG_EEEfNS5_IJSB_llEEEfNS5_IJlSB_lEEENS4_8TiledMMAINS4_8MMA_AtomIJNS4_4SM904GMMA30MMA_64x128x8_F32TF32TF32_RS_TNILNSN_7ScaleInE1ELSP_1EEEEEENS4_6LayoutISC_NS5_IJNSA_ILi0EEEST_ST_EEEEENS5_IJNS4_10UnderscoreESW_SW_EEEEENS4_13SM90_TMA_LOADENS4_14ComposedLayoutINS4_7SwizzleILi1ELi4ELi3EEENS4_18smem_ptr_flag_bitsILi32EEENSS_INS5_IJNSA_ILi8EEES15_EEENS5_IJSB_S15_EEEEEEENS4_9Copy_AtomIJNS4_39AutoVectorizingCopyWithAssumedAlignmentILi128EEEfEEENS4_8identityESZ_NS10_INS11_ILi3ELi4ELi3EEES14_NSS_INS5_IJS15_NSA_ILi32EEEEEENS5_IJS1G_SB_EEEEEEEvS1E_EENS_8epilogue10collective6detail29Sm90TmaWarpSpecializedAdapterINS1N_15DefaultEpilogueIfSJ_SJ_NS1M_6thread17LinearCombinationIfLi1EffLNS1R_9ScaleType4KindE0ELNS_15FloatRoundStyleE2EfEENS1_15EpilogueDefaultEEEEEvvEEEEvNT_6ParamsE,"",@"SHT_CUDA_INFO"
	.sectionflags	@""
	.align	4


	//----- nvinfo : EIATTR_CUDA_API_VERSION
	.align		4
        /*0000*/ 	.byte	0x04, 0x37
        /*0002*/ 	.short	(.L_22 - .L_21)
.L_21:
        /*0004*/ 	.word	0x00000082


	//----- nvinfo : EIATTR_KPARAM_INFO
	.align		4
.L_22:
        /*0008*/ 	.byte	0x04, 0x17
        /*000a*/ 	.short	(.L_24 - .L_23)
.L_23:
        /*000c*/ 	.word	0x00000000
        /*0010*/ 	.short	0x0000
        /*0012*/ 	.short	0x0070
        /*0014*/ 	.byte	0x00, 0xf0, 0x01, 0x10


	//----- nvinfo : EIATTR_SPARSE_MMA_MASK
	.align		4
.L_24:
        /*0018*/ 	.byte	0x03, 0x50
        /*001a*/ 	.short	0x0000


	//----- nvinfo : EIATTR_MAXREG_COUNT
	.align		4
        /*001c*/ 	.byte	0x03, 0x1b
        /*001e*/ 	.short	0x00a8


	//----- nvinfo : EIATTR_NUM_BARRIERS
	.align		4
        /*0020*/ 	.byte	0x02, 0x4c
        /*0022*/ 	.byte	0x01
	.zero		1


	//----- nvinfo : EIATTR_EXTERNS
	.align		4
        /*0024*/ 	.byte	0x04, 0x0f
        /*0026*/ 	.short	(.L_26 - .L_25)


	//   ....[0]....
	.align		4
.L_25:
        /*0028*/ 	.word	index@(__assertfail)


	//----- nvinfo : EIATTR_MERCURY_ISA_VERSION
	.align		4
.L_26:
        /*002c*/ 	.byte	0x03, 0x5f
        /*002e*/ 	.short	0x0101


	//----- nvinfo : EIATTR_INT_WARP_WIDE_INSTR_OFFSETS
	.align		4
        /*0030*/ 	.byte	0x04, 0x31
        /*0032*/ 	.short	(.L_28 - .L_27)


	//   ....[0]....
.L_27:
        /*0034*/ 	.word	0x00000450


	//   ....[1]....
        /*0038*/ 	.word	0x00000460


	//   ....[2]....
        /*003c*/ 	.word	0x000004d0


	//   ....[3]....
        /*0040*/ 	.word	0x000004e0


	//   ....[4]....
        /*0044*/ 	.word	0x000004f0


	//   ....[5]....
        /*0048*/ 	.word	0x00000510


	//   ....[6]....
        /*004c*/ 	.word	0x00000570


	//   ....[7]....
        /*0050*/ 	.word	0x00000590


	//----- nvinfo : EIATTR_COOP_GROUP_MASK_REGIDS
	.align		4
.L_28:
        /*0054*/ 	.byte	0x04, 0x29
        /*0056*/ 	.short	(.L_30 - .L_29)


	//   ....[0]....
.L_29:
        /*0058*/ 	.word	0xffffffff


	//   ....[1]....
        /*005c*/ 	.word	0xffffffff


	//   ....[2]....
        /*0060*/ 	.word	0xffffffff


	//   ....[3]....
        /*0064*/ 	.word	0xffffffff


	//   ....[4]....
        /*0068*/ 	.word	0xffffffff


	//   ....[5]....
        /*006c*/ 	.word	0xffffffff


	//   ....[6]....
        /*0070*/ 	.word	0x0500000f


	//----- nvinfo : EIATTR_COOP_GROUP_INSTR_OFFSETS
	.align		4
.L_30:
        /*0074*/ 	.byte	0x04, 0x28
        /*0076*/ 	.short	(.L_32 - .L_31)


	//   ....[0]....
.L_31:
        /*0078*/ 	.word	0x00000050


	//   ....[1]....
        /*007c*/ 	.word	0x00000080


	//   ....[2]....
        /*0080*/ 	.word	0x00000180


	//   ....[3]....
        /*0084*/ 	.word	0x00000350


	//   ....[4]....
        /*0088*/ 	.word	0x00000390


	//   ....[5]....
        /*008c*/ 	.word	0x000003d0


	//   ....[6]....
        /*0090*/ 	.word	0x000092a0


	//----- nvinfo : EIATTR_REG_RECONFIG
	.align		4
.L_32:
        /*0094*/ 	.byte	0x01, 0x54
	.zero		2


	//----- nvinfo : EIATTR_SYSCALL_OFFSETS
	.align		4
        /*0098*/ 	.byte	0x04, 0x46
        /*009a*/ 	.short	(.L_34 - .L_33)


	//   ....[0]....
.L_33:
        /*009c*/ 	.word	0x000017f0


	//   ....[1]....
        /*00a0*/ 	.word	0x00001930


	//   ....[2]....
        /*00a4*/ 	.word	0x00001a20


	//   ....[3]....
        /*00a8*/ 	.word	0x00007fa0


	//   ....[4]....
        /*00ac*/ 	.word	0x000080d0


	//----- nvinfo : EIATTR_MBARRIER_INSTR_OFFSETS
	.align		4
.L_34:
        /*00b0*/ 	.byte	0x04, 0x39
        /*00b2*/ 	.short	(.L_36 - .L_35)


	//   ....[0]....
.L_35:
        /*00b4*/ 	.word	0x00000300
        /*00b8*/ 	.word	0x000000ff
        /*00bc*/ 	.word	0x00000000
        /*00c0*/ 	.short	0x0100
        /*00c2*/ 	.byte	0x09
	.zero		1


	//   ....[1]....
        /*00c4*/ 	.word	0x00000310
        /*00c8*/ 	.word	0x000000ff
        /*00cc*/ 	.word	0x00000010
        /*00d0*/ 	.short	0x0100
        /*00d2*/ 	.byte	0x09
	.zero		1


	//   ....[2]....
        /*00d4*/ 	.word	0x00000320
        /*00d8*/ 	.word	0x000000ff
        /*00dc*/ 	.word	0x00000008
        /*00e0*/ 	.short	0x0100
        /*00e2*/ 	.byte	0x09
	.zero		1


	//   ....[3]....
        /*00e4*/ 	.word	0x00000330
        /*00e8*/ 	.word	0x000000ff
        /*00ec*/ 	.word	0x00000018
        /*00f0*/ 	.short	0x0100
        /*00f2*/ 	.byte	0x09
	.zero		1


	//   ....[4]....
        /*00f4*/ 	.word	0x000005b0
        /*00f8*/ 	.word	0x000000ff
        /*00fc*/ 	.word	0x00000050
        /*0100*/ 	.short	0x0100
        /*0102*/ 	.byte	0x09
	.zero		1


	//   ....[5]....
        /*0104*/ 	.word	0x000005c0
        /*0108*/ 	.word	0x000000ff
        /*010c*/ 	.word	0x00000058
        /*0110*/ 	.short	0x0100
        /*0112*/ 	.byte	0x09
	.zero		1


	//   ....[6]....
        /*0114*/ 	.word	0x00000600
        /*0118*/ 	.word	0x000000ff
        /*011c*/ 	.word	0x00000030
        /*0120*/ 	.short	0x0100
        /*0122*/ 	.byte	0x0a
	.zero		1


	//   ....[7]....
        /*0124*/ 	.word	0x00000620
        /*0128*/ 	.word	0x000000ff
        /*012c*/ 	.word	0x00000038
        /*0130*/ 	.short	0x0100
        /*0132*/ 	.byte	0x0a
	.zero		1


	//   ....[8]....
        /*0134*/ 	.word	0x00000630
        /*0138*/ 	.word	0x000000ff
        /*013c*/ 	.word	0x00000040
        /*0140*/ 	.short	0x0100
        /*0142*/ 	.byte	0x0a
	.zero		1


	//   ....[9]....
        /*0144*/ 	.word	0x00000640
        /*0148*/ 	.word	0x000000ff
        /*014c*/ 	.word	0x00000048
        /*0150*/ 	.short	0x0100
        /*0152*/ 	.byte	0x0a
	.zero		1


	//   ....[10]....
        /*0154*/ 	.word	0x000016a0
        /*0158*/ 	.word	0x00000062
        /*015c*/ 	.word	0xfffffff8
        /*0160*/ 	.short	0x010a
        /*0162*/ 	.byte	0x3f
	.zero		1


	//   ....[11]....
        /*0164*/ 	.word	0x00001ad0
        /*0168*/ 	.word	0x00000003
        /*016c*/ 	.word	0x00000000
        /*0170*/ 	.short	0x010a
        /*0172*/ 	.byte	0x3f
	.zero		1


	//   ....[12]....
        /*0174*/ 	.word	0x00001b10
        /*0178*/ 	.word	0x00000003
        /*017c*/ 	.word	0x00000000
        /*0180*/ 	.short	0x010a
        /*0182*/ 	.byte	0x3f
	.zero		1


	//   ....[13]....
        /*0184*/ 	.word	0x00001c50
        /*0188*/ 	.word	0x00000003
        /*018c*/ 	.word	0x00000000
        /*0190*/ 	.short	0x010a
        /*0192*/ 	.byte	0x3f
	.zero		1


	//   ....[14]....
        /*0194*/ 	.word	0x00002680
        /*0198*/ 	.word	0x00000003
        /*019c*/ 	.word	0x00000000
        /*01a0*/ 	.short	0x010a
        /*01a2*/ 	.byte	0x3f
	.zero		1


	//   ....[15]....
        /*01a4*/ 	.word	0x00002830
        /*01a8*/ 	.word	0x00000006
        /*01ac*/ 	.word	0x00000000
        /*01b0*/ 	.short	0x010a
        /*01b2*/ 	.byte	0x3f
	.zero		1


	//   ....[16]....
        /*01b4*/ 	.word	0x00002a10
        /*01b8*/ 	.word	0x000000ff
        /*01bc*/ 	.word	0x00000000
        /*01c0*/ 	.short	0x0101
        /*01c2*/ 	.byte	0x06
	.zero		1


	//   ....[17]....
        /*01c4*/ 	.word	0x00003260
        /*01c8*/ 	.word	0x00000006
        /*01cc*/ 	.word	0x00000000
        /*01d0*/ 	.short	0x010a
        /*01d2*/ 	.byte	0x3f
	.zero		1


	//   ....[18]....
        /*01d4*/ 	.word	0x000035a0
        /*01d8*/ 	.word	0x000000ff
        /*01dc*/ 	.word	0x00000000
        /*01e0*/ 	.short	0x0101
        /*01e2*/ 	.byte	0x04
	.zero		1


	//   ....[19]....
        /*01e4*/ 	.word	0x00003f30
        /*01e8*/ 	.word	0x00000066
        /*01ec*/ 	.word	0x00000000
        /*01f0*/ 	.short	0x0101
        /*01f2*/ 	.byte	0x2e
	.zero		1


	//   ....[20]....
        /*01f4*/ 	.word	0x00003fd0
        /*01f8*/ 	.word	0x000000ff
        /*01fc*/ 	.word	0x00000000
        /*0200*/ 	.short	0x0101
        /*0202*/ 	.byte	0x04
	.zero		1


	//   ....[21]....
        /*0204*/ 	.word	0x00004020
        /*0208*/ 	.word	0x00000062
        /*020c*/ 	.word	0x00000008
        /*0210*/ 	.short	0x010a
        /*0212*/ 	.byte	0x3f
	.zero		1


	//   ....[22]....
        /*0214*/ 	.word	0x000074e0
        /*0218*/ 	.word	0x00000063
        /*021c*/ 	.word	0x00000000
        /*0220*/ 	.short	0x0101
        /*0222*/ 	.byte	0x2e
	.zero		1


	//   ....[23]....
        /*0224*/ 	.word	0x00008220
        /*0228*/ 	.word	0x00000006
        /*022c*/ 	.word	0x00000010
        /*0230*/ 	.short	0x010a
        /*0232*/ 	.byte	0x3f
	.zero		1


	//   ....[24]....
        /*0234*/ 	.word	0x00008a00
        /*0238*/ 	.word	0x00000002
        /*023c*/ 	.word	0x00000058
        /*0240*/ 	.short	0x0101
        /*0242*/ 	.byte	0x3f
	.zero		1


	//   ....[25]....
        /*0244*/ 	.word	0x00009130
        /*0248*/ 	.word	0x00000005
        /*024c*/ 	.word	0x00000000
        /*0250*/ 	.short	0x010a
        /*0252*/ 	.byte	0x3f
	.zero		1


	//   ....[26]....
        /*0254*/ 	.word	0x000091b0
        /*0258*/ 	.word	0x00000019
        /*025c*/ 	.word	0x00000000
        /*0260*/ 	.short	0x010a
        /*0262*/ 	.byte	0x3f
	.zero		1


	//   ....[27]....
        /*0264*/ 	.word	0x00009210
        /*0268*/ 	.word	0x00000062
        /*026c*/ 	.word	0xfffffff8
        /*0270*/ 	.short	0x010a
        /*0272*/ 	.byte	0x3f
	.zero		1


	//   ....[28]....
        /*0274*/ 	.word	0x000092d0
        /*0278*/ 	.word	0x00000003
        /*027c*/ 	.word	0x00000000
        /*0280*/ 	.short	0x010a
        /*0282*/ 	.byte	0x3f
	.zero		1


	//   ....[29]....
        /*0284*/ 	.word	0x00009320
        /*0288*/ 	.word	0x00000003
        /*028c*/ 	.word	0x00000000
        /*0290*/ 	.short	0x010a
        /*0292*/ 	.byte	0x3f
	.zero		1


	//   ....[30]....
        /*0294*/ 	.word	0x00009370
        /*0298*/ 	.word	0x00000006
        /*029c*/ 	.word	0x00000000
        /*02a0*/ 	.short	0x010a
        /*02a2*/ 	.byte	0x3f
	.zero		1


	//   ....[31]....
        /*02a4*/ 	.word	0x000093c0
        /*02a8*/ 	.word	0x00000062
        /*02ac*/ 	.word	0x00000008
        /*02b0*/ 	.short	0x010a
        /*02b2*/ 	.byte	0x3f
	.zero		1


	//   ....[32]....
        /*02b4*/ 	.word	0x00009490
        /*02b8*/ 	.word	0x00000006
        /*02bc*/ 	.word	0x00000010
        /*02c0*/ 	.short	0x010a
        /*02c2*/ 	.byte	0x3f
	.zero		1


	//   ....[33]....
        /*02c4*/ 	.word	0x00009560
        /*02c8*/ 	.word	0x00000005
        /*02cc*/ 	.word	0x00000000
        /*02d0*/ 	.short	0x010a
        /*02d2*/ 	.byte	0x3f
	.zero		1


	//----- nvinfo : EIATTR_NUM_MBARRIERS
	.align		4
.L_36:
        /*02d4*/ 	.byte	0x03, 0x38
        /*02d6*/ 	.short	0x000a


	//----- nvinfo : EIATTR_EXIT_INSTR_OFFSETS
	.align		4
        /*02d8*/ 	.byte	0x04, 0x1c
        /*02da*/ 	.short	(.L_38 - .L_37)


	//   ....[0]....
.L_37:
        /*02dc*/ 	.word	0x00001210


	//   ....[1]....
        /*02e0*/ 	.word	0x00001270


	//   ....[2]....
        /*02e4*/ 	.word	0x00007c20


	//   ....[3]....
        /*02e8*/ 	.word	0x00007c50


	//   ....[4]....
        /*02ec*/ 	.word	0x00009200


	//----- nvinfo : EIATTR_MAX_THREADS
	.align		4
.L_38:
        /*02f0*/ 	.byte	0x04, 0x05
        /*02f2*/ 	.short	(.L_40 - .L_39)
.L_39:
        /*02f4*/ 	.word	0x00000180
        /*02f8*/ 	.word	0x00000001
        /*02fc*/ 	.word	0x00000001


	//----- nvinfo : EIATTR_CRS_STACK_SIZE
	.align		4
.L_40:
        /*0300*/ 	.byte	0x04, 0x1e
        /*0302*/ 	.short	(.L_42 - .L_41)
.L_41:
        /*0304*/ 	.word	0x00000000


	//----- nvinfo : EIATTR_CBANK_PARAM_SIZE
	.align		4
.L_42:
        /*0308*/ 	.byte	0x03, 0x19
        /*030a*/ 	.short	0x0470


	//----- nvinfo : EIATTR_PARAM_CBANK
	.align		4
        /*030c*/ 	.byte	0x04, 0x0a
        /*030e*/ 	.short	(.L_44 - .L_43)
	.align		4
.L_43:
        /*0310*/ 	.word	index@(.nv.constant0._ZN7cutlass13device_kernelINS_4gemm6kernel13GemmUniversalIN4cute5tupleIJiiiiEEENS1_10collective13CollectiveMmaINS1_39MainloopSm90TmaGmmaRmemAWarpSpecializedILi2ENS5_IJNS4_1CILi1EEESB_SB_EEENS1_32KernelTmaWarpSpecializedPingpongEEENS5_IJNSA_ILi64EEENSA_ILi128EEESG_EEEfNS5_IJSB_llEEEfNS5_IJlSB_lEEENS4_8TiledMMAINS4_8MMA_AtomIJNS4_4SM904GMMA30MMA_64x128x8_F32TF32TF32_RS_TNILNSN_7ScaleInE1ELSP_1EEEEEENS4_6LayoutISC_NS5_IJNSA_ILi0EEEST_ST_EEEEENS5_IJNS4_10UnderscoreESW_SW_EEEEENS4_13SM90_TMA_LOADENS4_14ComposedLayoutINS4_7SwizzleILi1ELi4ELi3EEENS4_18smem_ptr_flag_bitsILi32EEENSS_INS5_IJNSA_ILi8EEES15_EEENS5_IJSB_S15_EEEEEEENS4_9Copy_AtomIJNS4_39AutoVectorizingCopyWithAssumedAlignmentILi128EEEfEEENS4_8identityESZ_NS10_INS11_ILi3ELi4ELi3EEES14_NSS_INS5_IJS15_NSA_ILi32EEEEEENS5_IJS1G_SB_EEEEEEEvS1E_EENS_8epilogue10collective6detail29Sm90TmaWarpSpecializedAdapterINS1N_15DefaultEpilogueIfSJ_SJ_NS1M_6thread17LinearCombinationIfLi1EffLNS1R_9ScaleType4KindE0ELNS_15FloatRoundStyleE2EfEENS1_15EpilogueDefaultEEEEEvvEEEEvNT_6ParamsE)
        /*0314*/ 	.short	0x0210
        /*0316*/ 	.short	0x0470


	//----- nvinfo : EIATTR_SW_WAR
	.align		4
.L_44:
        /*0318*/ 	.byte	0x04, 0x36
        /*031a*/ 	.short	(.L_46 - .L_45)
.L_45:
        /*031c*/ 	.word	0x00000008
.L_46:


//--------------------- .nv.callgraph             --------------------------
	.section	.nv.callgraph,"",@"SHT_CUDA_CALLGRAPH"
	.align	4
	.sectionentsize	8
	.align		4
        /*0000*/ 	.word	0x00000000
	.align		4
        /*0004*/ 	.word	0xffffffff
	.align		4
        /*0008*/ 	.word	index@(_ZN7cutlass13device_kernelINS_4gemm6kernel13GemmUniversalIN4cute5tupleIJiiiiEEENS1_10collective13CollectiveMmaINS1_39MainloopSm90TmaGmmaRmemAWarpSpecializedILi2ENS5_IJNS4_1CILi1EEESB_SB_EEENS1_32KernelTmaWarpSpecializedPingpongEEENS5_IJNSA_ILi64EEENSA_ILi128EEESG_EEEfNS5_IJSB_llEEEfNS5_IJlSB_lEEENS4_8TiledMMAINS4_8MMA_AtomIJNS4_4SM904GMMA30MMA_64x128x8_F32TF32TF32_RS_TNILNSN_7ScaleInE1ELSP_1EEEEEENS4_6LayoutISC_NS5_IJNSA_ILi0EEEST_ST_EEEEENS5_IJNS4_10UnderscoreESW_SW_EEEEENS4_13SM90_TMA_LOADENS4_14ComposedLayoutINS4_7SwizzleILi1ELi4ELi3EEENS4_18smem_ptr_flag_bitsILi32EEENSS_INS5_IJNSA_ILi8EEES15_EEENS5_IJSB_S15_EEEEEEENS4_9Copy_AtomIJNS4_39AutoVectorizingCopyWithAssumedAlignmentILi128EEEfEEENS4_8identityESZ_NS10_INS11_ILi3ELi4ELi3EEES14_NSS_INS5_IJS15_NSA_ILi32EEEEEENS5_IJS1G_SB_EEEEEEEvS1E_EENS_8epilogue10collective6detail29Sm90TmaWarpSpecializedAdapterINS1N_15DefaultEpilogueIfSJ_SJ_NS1M_6thread17LinearCombinationIfLi1EffLNS1R_9ScaleType4KindE0ELNS_15FloatRoundStyleE2EfEENS1_15EpilogueDefaultEEEEEvvEEEEvNT_6ParamsE)
	.align		4
        /*000c*/ 	.word	index@(__assertfail)
	.align		4
        /*0010*/ 	.word	0x00000000
	.align		4
        /*0014*/ 	.word	0xfffffffe
	.align		4
        /*0018*/ 	.word	0x00000000
	.align		4
        /*001c*/ 	.word	0xfffffffd
	.align		4
        /*0020*/ 	.word	0x00000000
	.align		4
        /*0024*/ 	.word	0xfffffffc


//--------------------- .nv.constant4             --------------------------
	.section	.nv.constant4,"a",@progbits
	.align	8
	.align		8
.nv.constant4:
        /*0000*/ 	.dword	__assertfail
	.align		8
        /*0008*/ 	.dword	__unnamed_1
	.align		8
        /*0010*/ 	.dword	__unnamed_2
	.align		8
        /*0018*/ 	.dword	_ZN40_INTERNAL_28e99dbb_4_k_cu_a61f1b2a_338254cuda3std3__45__cpo5beginE
	.align		8
        /*0020*/ 	.dword	_ZN40_INTERNAL_28e99dbb_4_k_cu_a61f1b2a_338254cuda3std3__45__cpo3endE
	.align		8
        /*0028*/ 	.dword	_ZN40_INTERNAL_28e99dbb_4_k_cu_a61f1b2a_338254cuda3std3__45__cpo6cbeginE
	.align		8
        /*0030*/ 	.dword	_ZN40_INTERNAL_28e99dbb_4_k_cu_a61f1b2a_338254cuda3std3__45__cpo4cendE
	.align		8
        /*0038*/ 	.dword	_ZN40_INTERNAL_28e99dbb_4_k_cu_a61f1b2a_338254cuda3std3__442_GLOBAL__N__28e99dbb_4_k_cu_a61f1b2a_338256ignoreE
	.align		8
        /*0040*/ 	.dword	_ZN40_INTERNAL_28e99dbb_4_k_cu_a61f1b2a_338254cuda3std3__419piecewise_constructE
	.align		8
        /*0048*/ 	.dword	_ZN40_INTERNAL_28e99dbb_4_k_cu_a61f1b2a_338254cuda3std3__48in_placeE
	.align		8
        /*0050*/ 	.dword	_ZN40_INTERNAL_28e99dbb_4_k_cu_a61f1b2a_338254cuda3std6ranges3__45__cpo4swapE
	.align		8
        /*0058*/ 	.dword	_ZN40_INTERNAL_28e99dbb_4_k_cu_a61f1b2a_338254cuda3std6ranges3__45__cpo9iter_moveE
	.align		8
        /*0060*/ 	.dword	_ZN40_INTERNAL_28e99dbb_4_k_cu_a61f1b2a_338254cute7productE
	.align		8
        /*0068*/ 	.dword	_ZN40_INTERNAL_28e99dbb_4_k_cu_a61f1b2a_338254cute1_E
	.align		8
        /*0070*/ 	.dword	$str$24
	.align		8
        /*0078*/ 	.dword	$str$25


//--------------------- .text._ZN7cutlass13device_kernelINS_4gemm6kernel13GemmUniversalIN4cute5tupleIJiiiiEEENS1_10collective13CollectiveMmaINS1_39MainloopSm90TmaGmmaRmemAWarpSpecializedILi2ENS5_IJNS4_1CILi1EEESB_SB_EEENS1_32KernelTmaWarpSpecializedPingpongEEENS5_IJNSA_ILi64EEENSA_ILi128EEESG_EEEfNS5_IJSB_llEEEfNS5_IJlSB_lEEENS4_8TiledMMAINS4_8MMA_AtomIJNS4_4SM904GMMA30MMA_64x128x8_F32TF32TF32_RS_TNILNSN_7ScaleInE1ELSP_1EEEEEENS4_6LayoutISC_NS5_IJNSA_ILi0EEEST_ST_EEEEENS5_IJNS4_10UnderscoreESW_SW_EEEEENS4_13SM90_TMA_LOADENS4_14ComposedLayoutINS4_7SwizzleILi1ELi4ELi3EEENS4_18smem_ptr_flag_bitsILi32EEENSS_INS5_IJNSA_ILi8EEES15_EEENS5_IJSB_S15_EEEEEEENS4_9Copy_AtomIJNS4_39AutoVectorizingCopyWithAssumedAlignmentILi128EEEfEEENS4_8identityESZ_NS10_INS11_ILi3ELi4ELi3EEES14_NSS_INS5_IJS15_NSA_ILi32EEEEEENS5_IJS1G_SB_EEEEEEEvS1E_EENS_8epilogue10collective6detail29Sm90TmaWarpSpecializedAdapterINS1N_15DefaultEpilogueIfSJ_SJ_NS1M_6thread17LinearCombinationIfLi1EffLNS1R_9ScaleType4KindE0ELNS_15FloatRoundStyleE2EfEENS1_15EpilogueDefaultEEEEEvvEEEEvNT_6ParamsE --------------------------
	.section	.text._ZN7cutlass13device_kernelINS_4gemm6kernel13GemmUniversalIN4cute5tupleIJiiiiEEENS1_10collective13CollectiveMmaINS1_39MainloopSm90TmaGmmaRmemAWarpSpecializedILi2ENS5_IJNS4_1CILi1EEESB_SB_EEENS1_32KernelTmaWarpSpecializedPingpongEEENS5_IJNSA_ILi64EEENSA_ILi128EEESG_EEEfNS5_IJSB_llEEEfNS5_IJlSB_lEEENS4_8TiledMMAINS4_8MMA_AtomIJNS4_4SM904GMMA30MMA_64x128x8_F32TF32TF32_RS_TNILNSN_7ScaleInE1ELSP_1EEEEEENS4_6LayoutISC_NS5_IJNSA_ILi0EEEST_ST_EEEEENS5_IJNS4_10UnderscoreESW_SW_EEEEENS4_13SM90_TMA_LOADENS4_14ComposedLayoutINS4_7SwizzleILi1ELi4ELi3EEENS4_18smem_ptr_flag_bitsILi32EEENSS_INS5_IJNSA_ILi8EEES15_EEENS5_IJSB_S15_EEEEEEENS4_9Copy_AtomIJNS4_39AutoVectorizingCopyWithAssumedAlignmentILi128EEEfEEENS4_8identityESZ_NS10_INS11_ILi3ELi4ELi3EEES14_NSS_INS5_IJS15_NSA_ILi32EEEEEENS5_IJS1G_SB_EEEEEEEvS1E_EENS_8epilogue10collective6detail29Sm90TmaWarpSpecializedAdapterINS1N_15DefaultEpilogueIfSJ_SJ_NS1M_6thread17LinearCombinationIfLi1EffLNS1R_9ScaleType4KindE0ELNS_15FloatRoundStyleE2EfEENS1_15EpilogueDefaultEEEEEvvEEEEvNT_6ParamsE,"ax",@progbits
	.align	128
.text._ZN7cutlass13device_kernelINS_4gemm6kernel13GemmUniversalIN4cute5tupleIJiiiiEEENS1_10collective13CollectiveMmaINS1_39MainloopSm90TmaGmmaRmemAWarpSpecializedILi2ENS5_IJNS4_1CILi1EEESB_SB_EEENS1_32KernelTmaWarpSpecializedPingpongEEENS5_IJNSA_ILi64EEENSA_ILi128EEESG_EEEfNS5_IJSB_llEEEfNS5_IJlSB_lEEENS4_8TiledMMAINS4_8MMA_AtomIJNS4_4SM904GMMA30MMA_64x128x8_F32TF32TF32_RS_TNILNSN_7ScaleInE1ELSP_1EEEEEENS4_6LayoutISC_NS5_IJNSA_ILi0EEEST_ST_EEEEENS5_IJNS4_10UnderscoreESW_SW_EEEEENS4_13SM90_TMA_LOADENS4_14ComposedLayoutINS4_7SwizzleILi1ELi4ELi3EEENS4_18smem_ptr_flag_bitsILi32EEENSS_INS5_IJNSA_ILi8EEES15_EEENS5_IJSB_S15_EEEEEEENS4_9Copy_AtomIJNS4_39AutoVectorizingCopyWithAssumedAlignmentILi128EEEfEEENS4_8identityESZ_NS10_INS11_ILi3ELi4ELi3EEES14_NSS_INS5_IJS15_NSA_ILi32EEEEEENS5_IJS1G_SB_EEEEEEEvS1E_EENS_8epilogue10collective6detail29Sm90TmaWarpSpecializedAdapterINS1N_15DefaultEpilogueIfSJ_SJ_NS1M_6thread17LinearCombinationIfLi1EffLNS1R_9ScaleType4KindE0ELNS_15FloatRoundStyleE2EfEENS1_15EpilogueDefaultEEEEEvvEEEEvNT_6ParamsE:
        .type           _ZN7cutlass13device_kernelINS_4gemm6kernel13GemmUniversalIN4cute5tupleIJiiiiEEENS1_10collective13CollectiveMmaINS1_39MainloopSm90TmaGmmaRmemAWarpSpecializedILi2ENS5_IJNS4_1CILi1EEESB_SB_EEENS1_32KernelTmaWarpSpecializedPingpongEEENS5_IJNSA_ILi64EEENSA_ILi128EEESG_EEEfNS5_IJSB_llEEEfNS5_IJlSB_lEEENS4_8TiledMMAINS4_8MMA_AtomIJNS4_4SM904GMMA30MMA_64x128x8_F32TF32TF32_RS_TNILNSN_7ScaleInE1ELSP_1EEEEEENS4_6LayoutISC_NS5_IJNSA_ILi0EEEST_ST_EEEEENS5_IJNS4_10UnderscoreESW_SW_EEEEENS4_13SM90_TMA_LOADENS4_14ComposedLayoutINS4_7SwizzleILi1ELi4ELi3EEENS4_18smem_ptr_flag_bitsILi32EEENSS_INS5_IJNSA_ILi8EEES15_EEENS5_IJSB_S15_EEEEEEENS4_9Copy_AtomIJNS4_39AutoVectorizingCopyWithAssumedAlignmentILi128EEEfEEENS4_8identityESZ_NS10_INS11_ILi3ELi4ELi3EEES14_NSS_INS5_IJS15_NSA_ILi32EEEEEENS5_IJS1G_SB_EEEEEEEvS1E_EENS_8epilogue10collective6detail29Sm90TmaWarpSpecializedAdapterINS1N_15DefaultEpilogueIfSJ_SJ_NS1M_6thread17LinearCombinationIfLi1EffLNS1R_9ScaleType4KindE0ELNS_15FloatRoundStyleE2EfEENS1_15EpilogueDefaultEEEEEvvEEEEvNT_6ParamsE,@function
        .size           _ZN7cutlass13device_kernelINS_4gemm6kernel13GemmUniversalIN4cute5tupleIJiiiiEEENS1_10collective13CollectiveMmaINS1_39MainloopSm90TmaGmmaRmemAWarpSpecializedILi2ENS5_IJNS4_1CILi1EEESB_SB_EEENS1_32KernelTmaWarpSpecializedPingpongEEENS5_IJNSA_ILi64EEENSA_ILi128EEESG_EEEfNS5_IJSB_llEEEfNS5_IJlSB_lEEENS4_8TiledMMAINS4_8MMA_AtomIJNS4_4SM904GMMA30MMA_64x128x8_F32TF32TF32_RS_TNILNSN_7ScaleInE1ELSP_1EEEEEENS4_6LayoutISC_NS5_IJNSA_ILi0EEEST_ST_EEEEENS5_IJNS4_10UnderscoreESW_SW_EEEEENS4_13SM90_TMA_LOADENS4_14ComposedLayoutINS4_7SwizzleILi1ELi4ELi3EEENS4_18smem_ptr_flag_bitsILi32EEENSS_INS5_IJNSA_ILi8EEES15_EEENS5_IJSB_S15_EEEEEEENS4_9Copy_AtomIJNS4_39AutoVectorizingCopyWithAssumedAlignmentILi128EEEfEEENS4_8identityESZ_NS10_INS11_ILi3ELi4ELi3EEES14_NSS_INS5_IJS15_NSA_ILi32EEEEEENS5_IJS1G_SB_EEEEEEEvS1E_EENS_8epilogue10collective6detail29Sm90TmaWarpSpecializedAdapterINS1N_15DefaultEpilogueIfSJ_SJ_NS1M_6thread17LinearCombinationIfLi1EffLNS1R_9ScaleType4KindE0ELNS_15FloatRoundStyleE2EfEENS1_15EpilogueDefaultEEEEEvvEEEEvNT_6ParamsE,(.L_x_207 - _ZN7cutlass13device_kernelINS_4gemm6kernel13GemmUniversalIN4cute5tupleIJiiiiEEENS1_10collective13CollectiveMmaINS1_39MainloopSm90TmaGmmaRmemAWarpSpecializedILi2ENS5_IJNS4_1CILi1EEESB_SB_EEENS1_32KernelTmaWarpSpecializedPingpongEEENS5_IJNSA_ILi64EEENSA_ILi128EEESG_EEEfNS5_IJSB_llEEEfNS5_IJlSB_lEEENS4_8TiledMMAINS4_8MMA_AtomIJNS4_4SM904GMMA30MMA_64x128x8_F32TF32TF32_RS_TNILNSN_7ScaleInE1ELSP_1EEEEEENS4_6LayoutISC_NS5_IJNSA_ILi0EEEST_ST_EEEEENS5_IJNS4_10UnderscoreESW_SW_EEEEENS4_13SM90_TMA_LOADENS4_14ComposedLayoutINS4_7SwizzleILi1ELi4ELi3EEENS4_18smem_ptr_flag_bitsILi32EEENSS_INS5_IJNSA_ILi8EEES15_EEENS5_IJSB_S15_EEEEEEENS4_9Copy_AtomIJNS4_39AutoVectorizingCopyWithAssumedAlignmentILi128EEEfEEENS4_8identityESZ_NS10_INS11_ILi3ELi4ELi3EEES14_NSS_INS5_IJS15_NSA_ILi32EEEEEENS5_IJS1G_SB_EEEEEEEvS1E_EENS_8epilogue10collective6detail29Sm90TmaWarpSpecializedAdapterINS1N_15DefaultEpilogueIfSJ_SJ_NS1M_6thread17LinearCombinationIfLi1EffLNS1R_9ScaleType4KindE0ELNS_15FloatRoundStyleE2EfEENS1_15EpilogueDefaultEEEEEvvEEEEvNT_6ParamsE)
        .other          _ZN7cutlass13device_kernelINS_4gemm6kernel13GemmUniversalIN4cute5tupleIJiiiiEEENS1_10collective13CollectiveMmaINS1_39MainloopSm90TmaGmmaRmemAWarpSpecializedILi2ENS5_IJNS4_1CILi1EEESB_SB_EEENS1_32KernelTmaWarpSpecializedPingpongEEENS5_IJNSA_ILi64EEENSA_ILi128EEESG_EEEfNS5_IJSB_llEEEfNS5_IJlSB_lEEENS4_8TiledMMAINS4_8MMA_AtomIJNS4_4SM904GMMA30MMA_64x128x8_F32TF32TF32_RS_TNILNSN_7ScaleInE1ELSP_1EEEEEENS4_6LayoutISC_NS5_IJNSA_ILi0EEEST_ST_EEEEENS5_IJNS4_10UnderscoreESW_SW_EEEEENS4_13SM90_TMA_LOADENS4_14ComposedLayoutINS4_7SwizzleILi1ELi4ELi3EEENS4_18smem_ptr_flag_bitsILi32EEENSS_INS5_IJNSA_ILi8EEES15_EEENS5_IJSB_S15_EEEEEEENS4_9Copy_AtomIJNS4_39AutoVectorizingCopyWithAssumedAlignmentILi128EEEfEEENS4_8identityESZ_NS10_INS11_ILi3ELi4ELi3EEES14_NSS_INS5_IJS15_NSA_ILi32EEEEEENS5_IJS1G_SB_EEEEEEEvS1E_EENS_8epilogue10collective6detail29Sm90TmaWarpSpecializedAdapterINS1N_15DefaultEpilogueIfSJ_SJ_NS1M_6thread17LinearCombinationIfLi1EffLNS1R_9ScaleType4KindE0ELNS_15FloatRoundStyleE2EfEENS1_15EpilogueDefaultEEEEEvvEEEEvNT_6ParamsE,@"STO_CUDA_ENTRY STV_DEFAULT"
_ZN7cutlass13device_kernelINS_4gemm6kernel13GemmUniversalIN4cute5tupleIJiiiiEEENS1_10collective13CollectiveMmaINS1_39MainloopSm90TmaGmmaRmemAWarpSpecializedILi2ENS5_IJNS4_1CILi1EEESB_SB_EEENS1_32KernelTmaWarpSpecializedPingpongEEENS5_IJNSA_ILi64EEENSA_ILi128EEESG_EEEfNS5_IJSB_llEEEfNS5_IJlSB_lEEENS4_8TiledMMAINS4_8MMA_AtomIJNS4_4SM904GMMA30MMA_64x128x8_F32TF32TF32_RS_TNILNSN_7ScaleInE1ELSP_1EEEEEENS4_6LayoutISC_NS5_IJNSA_ILi0EEEST_ST_EEEEENS5_IJNS4_10UnderscoreESW_SW_EEEEENS4_13SM90_TMA_LOADENS4_14ComposedLayoutINS4_7SwizzleILi1ELi4ELi3EEENS4_18smem_ptr_flag_bitsILi32EEENSS_INS5_IJNSA_ILi8EEES15_EEENS5_IJSB_S15_EEEEEEENS4_9Copy_AtomIJNS4_39AutoVectorizingCopyWithAssumedAlignmentILi128EEEfEEENS4_8identityESZ_NS10_INS11_ILi3ELi4ELi3EEES14_NSS_INS5_IJS15_NSA_ILi32EEEEEENS5_IJS1G_SB_EEEEEEEvS1E_EENS_8epilogue10collective6detail29Sm90TmaWarpSpecializedAdapterINS1N_15DefaultEpilogueIfSJ_SJ_NS1M_6thread17LinearCombinationIfLi1EffLNS1R_9ScaleType4KindE0ELNS_15FloatRoundStyleE2EfEENS1_15EpilogueDefaultEEEEEvvEEEEvNT_6ParamsE:
[----:B------:R-:W0:Y:S01]  /*0000*/  LDC R1, c[0x0][0x28] ;  /* 0x00000a00ff017b82 */ /* 0x000e220000000800 */
[----:B------:R-:W1:Y:S01]  /*0010*/  S2R R0, SR_TID.X ;  /* 0x0000000000007919 */ /* 0x000e620000002100 */
[----:B------:R-:W-:Y:S01]  /*0020*/  ELECT P0, URZ, PT ;  /* 0x00000000003f782f */ /* 0x000fe20003800000 */
[----:B------:R-:W-:Y:S01]  /*0030*/  BSSY B0, `(.L_x_0) ;  /* 0x0000014000007945 */ /* 0x000fe20003800000 */
[----:B-1----:R-:W-:-:S05]  /*0040*/  SHF.R.U32.HI R2, RZ, 0x5, R0 ;  /* 0x00000005ff027819 */ /* 0x002fca0000011600 */
[----:B------:R-:W1:Y:S02]  /*0050*/  SHFL.IDX PT, R3, R2, RZ, 0x1f ;  /* 0x00001fff02037589 */ /* 0x000e6400000e0000 */
[----:B-1----:R-:W-:Y:S02]  /*0060*/  R2UR UR8, R3 ;  /* 0x00000000030872ca */ /* 0x002fe400000e0000 */
[----:B------:R-:W-:-:S05]  /*0070*/  SHF.R.U32.HI R3, RZ, 0x7, R0 ;  /* 0x00000007ff037819 */ /* 0x000fca0000011600 */
[----:B------:R1:W2:Y:S06]  /*0080*/  SHFL.IDX PT, R4, R3, RZ, 0x1f ;  /* 0x00001fff03047589 */ /* 0x0002ac00000e0000 */
[----:B------:R-:W-:Y:S02]  /*0090*/  USHF.R.S32.HI UR4, URZ, 0x1f, UR8 ;  /* 0x0000001f3f047899 */ /* 0x000fe40008011408 */
[----:B------:R-:W-:Y:S02]  /*00a0*/  ISETP.NE.OR P0, PT, RZ, UR8, !P0 ;  /* 0x00000008ff007c0c */ /* 0x000fe4000c705670 */
[----:B------:R-:W-:-:S04]  /*00b0*/  ULEA.HI UR4, UR4, UR8, URZ, 0x2 ;  /* 0x0000000804047291 */ /* 0x000fc8000f8f103f */
[----:B------:R-:W-:-:S04]  /*00c0*/  ULOP3.LUT UR4, UR4, 0xfffffffc, URZ, 0xc0, !UPT ;  /* 0xfffffffc04047892 */ /* 0x000fc8000f8ec03f */
[----:B------:R-:W-:-:S03]  /*00d0*/  UIADD3 UR8, UR8, -UR4, URZ ;  /* 0x8000000408087290 */ /* 0x000fc6000fffe03f */
[----:B01----:R-:W-:Y:S09]  /*00e0*/  @P0 BRA `(.L_x_1) ;  /* 0x0000000000200947 */ /* 0x003ff20003800000 */
[----:B------:R-:W-:Y:S02]  /*00f0*/  ULDC.64 UR4, c[0x0][0x198] ;  /* 0x0000660000047ab9 */ /* 0x000fe40000000a00 */
[----:B------:R-:W-:Y:S02]  /*0100*/  UIADD3 UR6, UP0, UR4, 0xf0, URZ ;  /* 0x000000f004067890 */ /* 0x000fe4000ff1e03f */
[----:B------:R-:W-:Y:S02]  /*0110*/  UIADD3 UR4, UP1, UR4, 0x1f0, URZ ;  /* 0x000001f004047890 */ /* 0x000fe4000ff3e03f */
[----:B------:R-:W-:Y:S02]  /*0120*/  UIADD3.X UR7, URZ, UR5, URZ, UP0, !UPT ;  /* 0x000000053f077290 */ /* 0x000fe400087fe43f */
[----:B------:R-:W-:-:S07]  /*0130*/  UIADD3.X UR5, URZ, UR5, URZ, UP1, !UPT ;  /* 0x000000053f057290 */ /* 0x000fce0008ffe43f */
[----:B------:R0:W-:Y:S02]  /*0140*/  UTMACCTL.PF [UR6] ;  /* 0x00000000060079b9 */ /* 0x0001e40008040000 */
[----:B------:R0:W-:Y:S02]  /*0150*/  UTMACCTL.PF [UR4] ;  /* 0x00000000040079b9 */ /* 0x0001e40008040000 */
[----:B0-----:R-:W-:Y:S01]  /*0160*/  NOP ;  /* 0x0000000000007918 */ /* 0x001fe20000000000 */
.L_x_1:
[----:B------:R-:W-:Y:S05]  /*0170*/  BSYNC B0 ;  /* 0x0000000000007941 */ /* 0x000fea0003800000 */
.L_x_0:
[----:B------:R-:W0:Y:S01]  /*0180*/  SHFL.IDX PT, R5, R2, RZ, 0x1f ;  /* 0x00001fff02057589 */ /* 0x000e2200000e0000 */
[----:B--2---:R-:W-:Y:S01]  /*0190*/  R2UR UR15, R4 ;  /* 0x00000000040f72ca */ /* 0x004fe200000e0000 */
[----:B------:R-:W-:-:S04]  /*01a0*/  UISETP.NE.AND UP0, UPT, UR8, 0x3, UPT ;  /* 0x000000030800788c */ /* 0x000fc8000bf05270 */
[----:B------:R-:W-:-:S08]  /*01b0*/  UISETP.EQ.OR UP0, UPT, UR8, URZ, !UP0 ;  /* 0x0000003f0800728c */ /* 0x000fd0000c702670 */
[----:B------:R-:W-:Y:S02]  /*01c0*/  UIADD3 UR18, UR15, -0x1, URZ ;  /* 0xffffffff0f127890 */ /* 0x000fe4000fffe03f */
[----:B------:R-:W-:Y:S02]  /*01d0*/  UISETP.EQ.AND UP0, UPT, UR15, URZ, UP0 ;  /* 0x0000003f0f00728c */ /* 0x000fe40008702270 */
[----:B------:R-:W-:Y:S02]  /*01e0*/  UISETP.GE.U32.AND UP1, UPT, UR18, 0x2, UPT ;  /* 0x000000021200788c */ /* 0x000fe4000bf26070 */
[----:B------:R-:W-:Y:S01]  /*01f0*/  USEL UR38, URZ, 0x1, !UP0 ;  /* 0x000000013f267887 */ /* 0x000fe2000c000000 */
[----:B0-----:R-:W-:-:S03]  /*0200*/  ISETP.NE.AND P0, PT, R5, RZ, PT ;  /* 0x000000ff0500720c */ /* 0x001fc60003f05270 */
[----:B------:R-:W-:-:S10]  /*0210*/  USEL UR38, UR38, 0x2, UP1 ;  /* 0x0000000226267887 */ /* 0x000fd40008800000 */
[----:B------:R-:W-:Y:S05]  /*0220*/  @P0 BRA `(.L_x_2) ;  /* 0x0000000000480947 */ /* 0x000fea0003800000 */
[----:B------:R-:W0:Y:S01]  /*0230*/  S2UR UR9, SR_CgaCtaId ;  /* 0x00000000000979c3 */ /* 0x000e220000008800 */
[----:B------:R-:W-:Y:S01]  /*0240*/  UMOV UR4, 0x400 ;  /* 0x0000040000047882 */ /* 0x000fe20000000000 */
[----:B------:R-:W-:Y:S01]  /*0250*/  UMOV UR5, 0x1 ;  /* 0x0000000100057882 */ /* 0x000fe20000000000 */
[----:B------:R-:W-:Y:S01]  /*0260*/  UMOV UR6, 0x80 ;  /* 0x0000008000067882 */ /* 0x000fe20000000000 */
[----:B------:R-:W-:Y:S01]  /*0270*/  ELECT P0, URZ, PT ;  /* 0x00000000003f782f */ /* 0x000fe20003800000 */
[----:B------:R-:W-:-:S04]  /*0280*/  UIADD3 UR6, -UR6, 0x100000, URZ ;  /* 0x0010000006067890 */ /* 0x000fc8000fffe13f */
[----:B------:R-:W-:Y:S02]  /*0290*/  USHF.L.U32 UR7, UR6, 0xb, URZ ;  /* 0x0000000b06077899 */ /* 0x000fe4000800063f */
[----:B------:R-:W-:Y:S02]  /*02a0*/  USHF.L.U32 UR6, UR6, 0x1, URZ ;  /* 0x0000000106067899 */ /* 0x000fe4000800063f */
[----:B0-----:R-:W-:Y:S02]  /*02b0*/  ULEA UR9, UR9, UR4, 0x18 ;  /* 0x0000000409097291 */ /* 0x001fe4000f8ec03f */
[----:B------:R-:W-:-:S04]  /*02c0*/  UIADD3 UR4, -UR5, 0x100000, URZ ;  /* 0x0010000005047890 */ /* 0x000fc8000fffe13f */
[----:B------:R-:W-:Y:S02]  /*02d0*/  USHF.L.U32 UR5, UR4, 0xb, URZ ;  /* 0x0000000b04057899 */ /* 0x000fe4000800063f */
[----:B------:R-:W-:Y:S01]  /*02e0*/  USHF.L.U32 UR4, UR4, 0x1, URZ ;  /* 0x0000000104047899 */ /* 0x000fe2000800063f */
[----:B------:R-:W0:Y:S11]  /*02f0*/  FENCE.VIEW.ASYNC.S ;  /* 0x00000000000073c6 */ /* 0x000e360000000000 */
[----:B0-----:R0:W1:Y:S01]  /*0300*/  SYNCS.EXCH.64 URZ, [UR9], UR4 ;  /* 0x00000004093f75b2 */ /* 0x0010620008000100 */
[----:B------:R0:W2:Y:S01]  /*0310*/  SYNCS.EXCH.64 URZ, [UR9+0x10], UR6 ;  /* 0x00001006093f75b2 */ /* 0x0000a20008000100 */
[----:B------:R0:W3:Y:S01]  /*0320*/  SYNCS.EXCH.64 URZ, [UR9+0x8], UR4 ;  /* 0x00000804093f75b2 */ /* 0x0000e20008000100 */
[----:B------:R0:W4:Y:S01]  /*0330*/  SYNCS.EXCH.64 URZ, [UR9+0x18], UR6 ;  /* 0x00001806093f75b2 */ /* 0x0001220008000100 */
[----:B------:R-:W-:Y:S01]  /*0340*/  NOP ;  /* 0x0000000000007918 */ /* 0x000fe20000000000 */
.L_x_2:
[----:B------:R-:W5:Y:S01]  /*0350*/  SHFL.IDX PT, R5, R2, RZ, 0x1f ;  /* 0x00001fff02057589 */ /* 0x000f6200000e0000 */
[----:B------:R-:W-:Y:S01]  /*0360*/  ELECT P0, URZ, PT ;  /* 0x00000000003f782f */ /* 0x000fe20003800000 */
[----:B------:R-:W-:Y:S01]  /*0370*/  NOP ;  /* 0x0000000000007918 */ /* 0x000fe20000000000 */
[----:B------:R-:W-:Y:S01]  /*0380*/  ELECT P1, URZ, PT ;  /* 0x00000000003f782f */ /* 0x000fe20003820000 */
[----:B------:R-:W1:Y:S01]  /*0390*/  SHFL.IDX PT, R4, R2, RZ, 0x1f ;  /* 0x00001fff02047589 */ /* 0x000e6200000e0000 */
[----:B0-----:R-:W-:Y:S01]  /*03a0*/  UMOV UR4, 0x20 ;  /* 0x0000002000047882 */ /* 0x001fe20000000000 */
[----:B------:R-:W-:Y:S01]  /*03b0*/  UMOV UR12, 0x80 ;  /* 0x00000080000c7882 */ /* 0x000fe20000000000 */
[----:B------:R-:W-:Y:S01]  /*03c0*/  NOP ;  /* 0x0000000000007918 */ /* 0x000fe20000000000 */
[----:B------:R0:W2:Y:S01]  /*03d0*/  SHFL.IDX PT, R98, R3, RZ, 0x1f ;  /* 0x00001fff03627589 */ /* 0x0000a200000e0000 */
[----:B------:R-:W-:Y:S01]  /*03e0*/  ULDC.64 UR36, c[0x0][0x208] ;  /* 0x0000820000247ab9 */ /* 0x000fe20000000a00 */
[----:B0-----:R-:W-:-:S04]  /*03f0*/  SHF.R.S32.HI R3, RZ, 0x1f, R0 ;  /* 0x0000001fff037819 */ /* 0x001fc80000011400 */
[----:B------:R-:W-:Y:S02]  /*0400*/  LEA.HI R3, R3, R0, RZ, 0x7 ;  /* 0x0000000003037211 */ /* 0x000fe400078f38ff */
[----:B-----5:R-:W-:Y:S02]  /*0410*/  ISETP.NE.OR P0, PT, R5, RZ, !P0 ;  /* 0x000000ff0500720c */ /* 0x020fe40004705670 */
[----:B------:R-:W-:Y:S02]  /*0420*/  LOP3.LUT R3, R3, 0xffffff80, RZ, 0xc0, !PT ;  /* 0xffffff8003037812 */ /* 0x000fe400078ec0ff */
[----:B-1----:R-:W-:-:S03]  /*0430*/  ISETP.NE.OR P1, PT, R4, RZ, !P1 ;  /* 0x000000ff0400720c */ /* 0x002fc60004f25670 */
[----:B------:R-:W-:-:S06]  /*0440*/  IMAD.IADD R23, R0, 0x1, -R3 ;  /* 0x0000000100177824 */ /* 0x000fcc00078e0a03 */
[----:B------:R-:W-:-:S04]  /*0450*/  VOTEU.ALL UP0, P0 ;  /* 0x00000000003f7886 */ /* 0x000fc80000000000 */
[----:B------:R-:W-:Y:S01]  /*0460*/  VOTEU.ALL UP1, P1 ;  /* 0x00000000003f7886 */ /* 0x000fe20000820000 */
[----:B------:R-:W0:Y:S01]  /*0470*/  @!UP0 S2UR UR7, SR_CgaCtaId ;  /* 0x00000000000789c3 */ /* 0x000e220000008800 */
[----:B------:R-:W-:Y:S01]  /*0480*/  @!UP0 UMOV UR6, 0x400 ;  /* 0x0000040000068882 */ /* 0x000fe20000000000 */
[----:B------:R-:W-:-:S04]  /*0490*/  @!UP0 UIADD3 UR4, -UR4, 0x100000, URZ ;  /* 0x0010000004048890 */ /* 0x000fc8000fffe13f */
[----:B------:R-:W-:Y:S02]  /*04a0*/  @!UP0 USHF.L.U32 UR5, UR4, 0xb, URZ ;  /* 0x0000000b04058899 */ /* 0x000fe4000800063f */
[----:B------:R-:W-:Y:S01]  /*04b0*/  @!UP0 USHF.L.U32 UR4, UR4, 0x1, URZ ;  /* 0x0000000104048899 */ /* 0x000fe2000800063f */
[----:B------:R-:W-:Y:S01]  /*04c0*/  @!UP1 UMOV UR10, 0x400 ;  /* 0x00000400000a9882 */ /* 0x000fe20000000000 */
[----:B------:R-:W-:Y:S01]  /*04d0*/  VOTEU.ALL UP2, P1 ;  /* 0x00000000003f7886 */ /* 0x000fe20000840000 */
[----:B------:R-:W-:Y:S01]  /*04e0*/  VOTEU.ALL UP3, P1 ;  /* 0x00000000003f7886 */ /* 0x000fe20000860000 */
[----:B------:R-:W-:Y:S01]  /*04f0*/  VOTEU.ALL UP4, P1 ;  /* 0x00000000003f7886 */ /* 0x000fe20000880000 */
[----:B------:R-:W1:Y:S01]  /*0500*/  @!UP1 S2UR UR11, SR_CgaCtaId ;  /* 0x00000000000b99c3 */ /* 0x000e620000008800 */
[----:B------:R-:W-:Y:S01]  /*0510*/  VOTEU.ALL UP5, P1 ;  /* 0x00000000003f7886 */ /* 0x000fe200008a0000 */
[----:B------:R-:W-:Y:S01]  /*0520*/  ISETP.NE.AND P1, PT, RZ, UR15, PT ;  /* 0x0000000fff007c0c */ /* 0x000fe2000bf25270 */
[----:B0-----:R-:W-:-:S02]  /*0530*/  @!UP0 ULEA UR9, UR7, UR6, 0x18 ;  /* 0x0000000607098291 */ /* 0x001fc4000f8ec03f */
[----:B------:R-:W-:-:S04]  /*0540*/  @!UP1 UIADD3 UR6, -UR12, 0x100000, URZ ;  /* 0x001000000c069890 */ /* 0x000fc8000fffe13f */
[----:B------:R-:W-:Y:S02]  /*0550*/  @!UP1 USHF.L.U32 UR7, UR6, 0xb, URZ ;  /* 0x0000000b06079899 */ /* 0x000fe4000800063f */
[----:B------:R-:W-:Y:S01]  /*0560*/  @!UP1 USHF.L.U32 UR6, UR6, 0x1, URZ ;  /* 0x0000000106069899 */ /* 0x000fe2000800063f */
[----:B------:R-:W-:Y:S01]  /*0570*/  VOTEU.ALL UP0, P0 ;  /* 0x00000000003f7886 */ /* 0x000fe20000000000 */
[----:B-1----:R-:W-:Y:S01]  /*0580*/  @!UP1 ULEA UR10, UR11, UR10, 0x18 ;  /* 0x0000000a0b0a9291 */ /* 0x002fe2000f8ec03f */
[----:B------:R-:W-:Y:S01]  /*0590*/  VOTEU.ALL UP1, P0 ;  /* 0x00000000003f7886 */ /* 0x000fe20000020000 */
[----:B------:R-:W0:Y:S02]  /*05a0*/  FENCE.VIEW.ASYNC.S ;  /* 0x00000000000073c6 */ /* 0x000e240000000000 */
[----:B0-----:R-:W2:Y:S02]  /*05b0*/  @!UP0 SYNCS.EXCH.64 URZ, [UR9+0x50], UR4 ;  /* 0x00005004093f85b2 */ /* 0x001ea40008000100 */
[----:B------:R0:W2:Y:S01]  /*05c0*/  @!UP1 SYNCS.EXCH.64 URZ, [UR9+0x58], UR4 ;  /* 0x00005804093f95b2 */ /* 0x0000a20008000100 */
[----:B------:R-:W-:Y:S01]  /*05d0*/  NOP ;  /* 0x0000000000007918 */ /* 0x000fe20000000000 */
[----:B0-----:R-:W-:-:S02]  /*05e0*/  ULDC.64 UR4, c[0x0][0x598] ;  /* 0x0001660000047ab9 */ /* 0x001fc40000000a00 */
[----:B------:R-:W-:Y:S02]  /*05f0*/  ISETP.NE.U32.AND P0, PT, RZ, UR4, PT ;  /* 0x00000004ff007c0c */ /* 0x000fe4000bf05070 */
[----:B------:R0:W2:Y:S02]  /*0600*/  @!UP2 SYNCS.EXCH.64 URZ, [UR10+0x30], UR6 ;  /* 0x000030060a3fa5b2 */ /* 0x0000a40008000100 */
[----:B------:R-:W-:Y:S01]  /*0610*/  ISETP.NE.AND.EX P0, PT, RZ, UR5, PT, P0 ;  /* 0x00000005ff007c0c */ /* 0x000fe2000bf05300 */
[----:B------:R0:W2:Y:S01]  /*0620*/  @!UP3 SYNCS.EXCH.64 URZ, [UR10+0x38], UR6 ;  /* 0x000038060a3fb5b2 */ /* 0x0000a20008000100 */
[----:B------:R0:W2:Y:S01]  /*0630*/  @!UP4 SYNCS.EXCH.64 URZ, [UR10+0x40], UR6 ;  /* 0x000040060a3fc5b2 */ /* 0x0000a20008000100 */
[----:B------:R0:W2:Y:S01]  /*0640*/  @!UP5 SYNCS.EXCH.64 URZ, [UR10+0x48], UR6 ;  /* 0x000048060a3fd5b2 */ /* 0x0000a20008000100 */
[----:B------:R-:W-:Y:S01]  /*0650*/  NOP ;  /* 0x0000000000007918 */ /* 0x000fe20000000000 */
[----:B--234-:R-:W-:Y:S08]  /*0660*/  BAR.SYNC.DEFER_BLOCKING 0x0 ;  /* 0x0000000000007b1d */ /* 0x01cff00000010000 */
[----:B0-----:R-:W-:Y:S05]  /*0670*/  @!P0 BRA `(.L_x_3) ;  /* 0x00000000001c8947 */ /* 0x001fea0003800000 */
[----:B------:R-:W0:Y:S02]  /*0680*/  LDC.64 R2, c[0x0][0x598] ;  /* 0x00016600ff027b82 */ /* 0x000e240000000a00 */
[----:B0-----:R-:W2:Y:S02]  /*0690*/  LDG.E.64 R2, desc[UR36][R2.64] ;  /* 0x0000002402027981 */ /* 0x001ea4000c1e1b00 */
[----:B--2---:R-:W-:-:S04]  /*06a0*/  ISETP.NE.U32.AND P0, PT, R2, RZ, PT ;  /* 0x000000ff0200720c */ /* 0x004fc80003f05070 */
[----:B------:R-:W-:-:S13]  /*06b0*/  ISETP.NE.AND.EX P0, PT, R3, RZ, PT, P0 ;  /* 0x000000ff0300720c */ /* 0x000fda0003f05300 */
[----:B------:R-:W-:Y:S05]  /*06c0*/  @!P0 BRA `(.L_x_3) ;  /* 0x0000000000088947 */ /* 0x000fea0003800000 */
[----:B------:R1:W5:Y:S01]  /*06d0*/  LD.E R88, desc[UR36][R2.64] ;  /* 0x0000002402587980 */ /* 0x000362000c101900 */
[----:B------:R-:W-:Y:S05]  /*06e0*/  BRA `(.L_x_4) ;  /* 0x0000000000247947 */ /* 0x000fea0003800000 */
.L_x_3:
[----:B------:R-:W-:Y:S02]  /*06f0*/  ULDC.64 UR4, c[0x0][0x588] ;  /* 0x0001620000047ab9 */ /* 0x000fe40000000a00 */
[----:B------:R-:W-:-:S04]  /*0700*/  ISETP.NE.U32.AND P0, PT, RZ, UR4, PT ;  /* 0x00000004ff007c0c */ /* 0x000fc8000bf05070 */
[----:B------:R-:W-:-:S13]  /*0710*/  ISETP.NE.AND.EX P0, PT, RZ, UR5, PT, P0 ;  /* 0x00000005ff007c0c */ /* 0x000fda000bf05300 */
[----:B------:R-:W-:Y:S05]  /*0720*/  @!P0 BRA `(.L_x_5) ;  /* 0x00000000000c8947 */ /* 0x000fea0003800000 */
[----:B------:R-:W0:Y:S02]  /*0730*/  LDC.64 R88, c[0x0][0x588] ;  /* 0x00016200ff587b82 */ /* 0x000e240000000a00 */
[----:B0-----:R0:W5:Y:S01]  /*0740*/  LDG.E R88, desc[UR36][R88.64] ;  /* 0x0000002458587981 */ /* 0x001162000c1e1900 */
[----:B------:R-:W-:Y:S05]  /*0750*/  BRA `(.L_x_4) ;  /* 0x0000000000087947 */ /* 0x000fea0003800000 */
.L_x_5:
[----:B------:R-:W-:Y:S02]  /*0760*/  ULDC UR4, c[0x0][0x580] ;  /* 0x0001600000047ab9 */ /* 0x000fe40000000800 */
[----:B------:R-:W-:-:S07]  /*0770*/  IMAD.U32 R88, RZ, RZ, UR4 ;  /* 0x00000004ff587e24 */ /* 0x000fce000f8e00ff */
.L_x_4:
[----:B------:R-:W-:Y:S02]  /*0780*/  ULDC.64 UR4, c[0x0][0x5a0] ;  /* 0x0001680000047ab9 */ /* 0x000fe40000000a00 */
[----:B------:R-:W-:-:S04]  /*0790*/  ISETP.NE.U32.AND P0, PT, RZ, UR4, PT ;  /* 0x00000004ff007c0c */ /* 0x000fc8000bf05070 */
[----:B------:R-:W-:-:S13]  /*07a0*/  ISETP.NE.AND.EX P0, PT, RZ, UR5, PT, P0 ;  /* 0x00000005ff007c0c */ /* 0x000fda000bf05300 */
[----:B------:R-:W-:Y:S05]  /*07b0*/  @!P0 BRA `(.L_x_6) ;  /* 0x00000000001c8947 */ /* 0x000fea0003800000 */
[----:B-1----:R-:W1:Y:S02]  /*07c0*/  LDC.64 R2, c[0x0][0x5a0] ;  /* 0x00016800ff027b82 */ /* 0x002e640000000a00 */
[----:B-1----:R-:W2:Y:S02]  /*07d0*/  LDG.E.64 R2, desc[UR36][R2.64] ;  /* 0x0000002402027981 */ /* 0x002ea4000c1e1b00 */
[----:B--2---:R-:W-:-:S04]  /*07e0*/  ISETP.NE.U32.AND P0, PT, R2, RZ, PT ;  /* 0x000000ff0200720c */ /* 0x004fc80003f05070 */
[----:B------:R-:W-:-:S13]  /*07f0*/  ISETP.NE.AND.EX P0, PT, R3, RZ, PT, P0 ;  /* 0x000000ff0300720c */ /* 0x000fda0003f05300 */
[----:B------:R-:W-:Y:S05]  /*0800*/  @!P0 BRA `(.L_x_6) ;  /* 0x0000000000088947 */ /* 0x000fea0003800000 */
[----:B0-----:R2:W5:Y:S01]  /*0810*/  LD.E R89, desc[UR36][R2.64] ;  /* 0x0000002402597980 */ /* 0x001562000c101900 */
[----:B------:R-:W-:Y:S05]  /*0820*/  BRA `(.L_x_7) ;  /* 0x0000000000247947 */ /* 0x000fea0003800000 */
.L_x_6:
[----:B------:R-:W-:Y:S02]  /*0830*/  ULDC.64 UR4, c[0x0][0x590] ;  /* 0x0001640000047ab9 */ /* 0x000fe40000000a00 */
[----:B------:R-:W-:-:S04]  /*0840*/  ISETP.NE.U32.AND P0, PT, RZ, UR4, PT ;  /* 0x00000004ff007c0c */ /* 0x000fc8000bf05070 */
[----:B------:R-:W-:-:S13]  /*0850*/  ISETP.NE.AND.EX P0, PT, RZ, UR5, PT, P0 ;  /* 0x00000005ff007c0c */ /* 0x000fda000bf05300 */
[----:B------:R-:W-:Y:S05]  /*0860*/  @!P0 BRA `(.L_x_8) ;  /* 0x00000000000c8947 */ /* 0x000fea0003800000 */
[----:B-1----:R-:W0:Y:S02]  /*0870*/  LDC.64 R2, c[0x0][0x590] ;  /* 0x00016400ff027b82 */ /* 0x002e240000000a00 */
[----:B0-----:R0:W5:Y:S01]  /*0880*/  LDG.E R89, desc[UR36][R2.64] ;  /* 0x0000002402597981 */ /* 0x001162000c1e1900 */
[----:B------:R-:W-:Y:S05]  /*0890*/  BRA `(.L_x_7) ;  /* 0x0000000000087947 */ /* 0x000fea0003800000 */
.L_x_8:
[----:B------:R-:W-:Y:S02]  /*08a0*/  ULDC UR4, c[0x0][0x584] ;  /* 0x0001610000047ab9 */ /* 0x000fe40000000800 */
[----:B0-----:R-:W-:-:S07]  /*08b0*/  IMAD.U32 R89, RZ, RZ, UR4 ;  /* 0x00000004ff597e24 */ /* 0x001fce000f8e00ff */
.L_x_7:
[----:B------:R-:W3:Y:S01]  /*08c0*/  S2UR UR10, SR_CTAID.Y ;  /* 0x00000000000a79c3 */ /* 0x000ee20000002600 */
[----:B------:R-:W-:Y:S01]  /*08d0*/  ULDC UR5, c[0x0][0x65c] ;  /* 0x0001970000057ab9 */ /* 0x000fe20000000800 */
[----:B------:R-:W-:Y:S01]  /*08e0*/  UISETP.NE.AND UP0, UPT, UR15, 0x2, UPT ;  /* 0x000000020f00788c */ /* 0x000fe2000bf05270 */
[----:B------:R-:W-:Y:S01]  /*08f0*/  IMAD.MOV.U32 R18, RZ, RZ, -0x1 ;  /* 0xffffffffff127424 */ /* 0x000fe200078e00ff */
[----:B------:R-:W-:Y:S01]  /*0900*/  UISETP.NE.AND UP2, UPT, UR5, 0x1, UPT ;  /* 0x000000010500788c */ /* 0x000fe2000bf45270 */
[----:B------:R-:W-:-:S03]  /*0910*/  IMAD.MOV.U32 R19, RZ, RZ, -0x1 ;  /* 0xffffffffff137424 */ /* 0x000fc600078e00ff */
[----:B------:R-:W4:Y:S01]  /*0920*/  S2UR UR4, SR_CTAID.X ;  /* 0x00000000000479c3 */ /* 0x000f220000002500 */
[----:B------:R-:W-:-:S06]  /*0930*/  UP2UR UR45, UPR, URZ, 0x4 ;  /* 0x000000043f2d7883 */ /* 0x000fcc0008000000 */
[----:B------:R-:W-:Y:S01]  /*0940*/  @UP2 ULDC UR12, c[0x0][0x10] ;  /* 0x00000400000c2ab9 */ /* 0x000fe20000000800 */
[----:B------:R-:W-:Y:S01]  /*0950*/  @UP2 UMOV UR7, URZ ;  /* 0x0000003f00072c82 */ /* 0x000fe20008000000 */
[----:B------:R-:W-:Y:S01]  /*0960*/  @UP2 UMOV UR5, URZ ;  /* 0x0000003f00052c82 */ /* 0x000fe20008000000 */
[----:B012---:R-:W0:Y:S01]  /*0970*/  LDC.64 R2, c[0x0][0x650] ;  /* 0x00019400ff027b82 */ /* 0x007e220000000a00 */
[----:B---3--:R-:W-:Y:S02]  /*0980*/  @UP2 UMOV UR9, UR10 ;  /* 0x0000000a00092c82 */ /* 0x008fe40008000000 */
[----:B------:R-:W-:Y:S01]  /*0990*/  @UP2 UMOV UR6, UR9 ;  /* 0x0000000900062c82 */ /* 0x000fe20008000000 */
[----:B------:R-:W-:Y:S01]  /*09a0*/  @!UP2 UMOV UR9, UR10 ;  /* 0x0000000a0009ac82 */ /* 0x000fe20008000000 */
[----:B----4-:R-:W-:-:S03]  /*09b0*/  @UP2 UIMAD.WIDE.U32 UR12, UR4, UR12, UR6 ;  /* 0x0000000c040c22a5 */ /* 0x010fc6000f8e0006 */
[----:B------:R-:W-:Y:S01]  /*09c0*/  @!UP2 ULDC UR6, c[0x0][0xc] ;  /* 0x000003000006aab9 */ /* 0x000fe20000000800 */
[----:B------:R-:W-:Y:S01]  /*09d0*/  ULDC UR10, c[0x0][0xc] ;  /* 0x00000300000a7ab9 */ /* 0x000fe20000000800 */
[----:B------:R-:W-:Y:S01]  /*09e0*/  @UP2 UIADD3 UR14, UR13, UR5, URZ ;  /* 0x000000050d0e2290 */ /* 0x000fe2000fffe03f */
[----:B------:R-:W-:Y:S02]  /*09f0*/  ULDC UR11, c[0x0][0x10] ;  /* 0x00000400000b7ab9 */ /* 0x000fe40000000800 */
[----:B------:R-:W-:Y:S01]  /*0a00*/  UMOV UR5, URZ ;  /* 0x0000003f00057c82 */ /* 0x000fe20008000000 */
[----:B------:R-:W-:Y:S02]  /*0a10*/  UIMAD.WIDE.U32 UR10, UR10, UR11, URZ ;  /* 0x0000000b0a0a72a5 */ /* 0x000fe4000f8e003f */
[----:B------:R-:W-:Y:S01]  /*0a20*/  @!UP2 UIMAD.WIDE.U32 UR6, UR6, UR9, UR4 ;  /* 0x000000090606a2a5 */ /* 0x000fe2000f8e0004 */
[----:B------:R-:W-:Y:S02]  /*0a30*/  ULDC UR13, c[0x0][0x14] ;  /* 0x00000500000d7ab9 */ /* 0x000fe40000000800 */
[----:B------:R-:W-:-:S02]  /*0a40*/  UIMAD.WIDE.U32 UR54, UR10, UR13, URZ ;  /* 0x0000000d0a3672a5 */ /* 0x000fc4000f8e003f */
[----:B------:R-:W-:Y:S02]  /*0a50*/  UIMAD UR10, UR11, UR13, URZ ;  /* 0x0000000d0b0a72a4 */ /* 0x000fe4000f8e023f */
[----:B------:R-:W-:Y:S01]  /*0a60*/  @!UP2 UMOV UR12, UR6 ;  /* 0x00000006000cac82 */ /* 0x000fe20008000000 */
[----:B------:R-:W-:Y:S01]  /*0a70*/  @!UP2 UMOV UR14, UR7 ;  /* 0x00000007000eac82 */ /* 0x000fe20008000000 */
[----:B------:R-:W-:Y:S02]  /*0a80*/  UIADD3 UR16, UR55, UR10, URZ ;  /* 0x0000000a37107290 */ /* 0x000fe4000fffe03f */
[----:B------:R-:W-:-:S04]  /*0a90*/  UIADD3 UR6, UP1, UR12, UR54, URZ ;  /* 0x000000360c067290 */ /* 0x000fc8000ff3e03f */
[----:B------:R-:W-:Y:S02]  /*0aa0*/  UIADD3.X UR7, UR14, UR16, URZ, UP1, !UPT ;  /* 0x000000100e077290 */ /* 0x000fe40008ffe43f */
[----:B------:R-:W-:Y:S01]  /*0ab0*/  IMAD.U32 R22, RZ, RZ, UR16 ;  /* 0x00000010ff167e24 */ /* 0x000fe2000f8e00ff */
[----:B------:R-:W-:Y:S02]  /*0ac0*/  USEL UR6, UR6, UR12, !UP0 ;  /* 0x0000000c06067287 */ /* 0x000fe4000c000000 */
[----:B------:R-:W-:-:S04]  /*0ad0*/  USEL UR7, UR7, UR14, !UP0 ;  /* 0x0000000e07077287 */ /* 0x000fc8000c000000 */
[----:B0-----:R-:W-:Y:S01]  /*0ae0*/  ISETP.LE.U32.AND P0, PT, R2, UR6, PT ;  /* 0x0000000602007c0c */ /* 0x001fe2000bf03070 */
[----:B------:R-:W-:Y:S02]  /*0af0*/  IMAD.U32 R16, RZ, RZ, UR6 ;  /* 0x00000006ff107e24 */ /* 0x000fe4000f8e00ff */
[----:B------:R-:W-:Y:S02]  /*0b00*/  IMAD.U32 R2, RZ, RZ, UR7 ;  /* 0x00000007ff027e24 */ /* 0x000fe4000f8e00ff */
[----:B------:R-:W-:-:S03]  /*0b10*/  IMAD.U32 R17, RZ, RZ, UR7 ;  /* 0x00000007ff117e24 */ /* 0x000fc6000f8e00ff */
[----:B------:R-:W-:Y:S01]  /*0b20*/  ISETP.GE.U32.AND.EX P0, PT, R2, R3, PT, P0 ;  /* 0x000000030200720c */ /* 0x000fe20003f06100 */
[----:B------:R-:W-:Y:S01]  /*0b30*/  IMAD.MOV.U32 R2, RZ, RZ, -0x1 ;  /* 0xffffffffff027424 */ /* 0x000fe200078e00ff */
[----:B------:R-:W-:-:S11]  /*0b40*/  PRMT R3, RZ, 0x7610, R3 ;  /* 0x00007610ff037816 */ /* 0x000fd60000000003 */
[----:B------:R-:W-:Y:S05]  /*0b50*/  @P0 BRA `(.L_x_9) ;  /* 0x00000004008c0947 */ /* 0x000fea0003800000 */
[----:B------:R-:W-:Y:S01]  /*0b60*/  I2FP.F32.U32 R2, UR4 ;  /* 0x0000000400027c45 */ /* 0x000fe20008201000 */
[----:B------:R-:W-:Y:S01]  /*0b70*/  ULDC.64 UR16, c[0x0][0x628] ;  /* 0x00018a0000107ab9 */ /* 0x000fe20000000a00 */
[----:B------:R-:W-:Y:S01]  /*0b80*/  ULDC UR6, c[0x0][0x150] ;  /* 0x0000540000067ab9 */ /* 0x000fe20000000800 */
[----:B------:R-:W-:Y:S01]  /*0b90*/  ISETP.NE.U32.AND P0, PT, RZ, UR16, PT ;  /* 0x00000010ff007c0c */ /* 0x000fe2000bf05070 */
[----:B------:R-:W-:Y:S01]  /*0ba0*/  ULDC UR15, c[0x0][0x630] ;  /* 0x00018c00000f7ab9 */ /* 0x000fe20000000800 */
[----:B------:R-:W-:Y:S01]  /*0bb0*/  FMUL R2, R2, UR6 ;  /* 0x0000000602027c20 */ /* 0x000fe20008400000 */
[----:B------:R-:W-:Y:S01]  /*0bc0*/  R2UR UR19, R16 ;  /* 0x00000000101372ca */ /* 0x000fe200000e0000 */
[----:B------:R-:W-:Y:S01]  /*0bd0*/  ULDC UR21, c[0x0][0x154] ;  /* 0x0000550000157ab9 */ /* 0x000fe20000000800 */
[----:B------:R-:W-:Y:S01]  /*0be0*/  ISETP.NE.AND.EX P0, PT, RZ, UR17, PT, P0 ;  /* 0x00000011ff007c0c */ /* 0x000fe2000bf05300 */
[----:B------:R0:W1:Y:S01]  /*0bf0*/  F2I.U32.TRUNC.NTZ R3, R2 ;  /* 0x0000000200037305 */ /* 0x000062000020f000 */
[----:B------:R-:W-:-:S02]  /*0c00*/  R2UR UR20, R17 ;  /* 0x00000000111472ca */ /* 0x000fc400000e0000 */
[----:B------:R-:W-:Y:S02]  /*0c10*/  R2UR UR6, R16 ;  /* 0x00000000100672ca */ /* 0x000fe400000e0000 */
[----:B------:R-:W-:-:S07]  /*0c20*/  R2UR UR7, R17 ;  /* 0x00000000110772ca */ /* 0x000fce00000e0000 */
[----:B0-----:R-:W-:Y:S08]  /*0c30*/  @!P0 BRA `(.L_x_10) ;  /* 0x0000000000308947 */ /* 0x001ff00003800000 */
[----:B------:R-:W-:Y:S01]  /*0c40*/  R2UR UR6, R16 ;  /* 0x00000000100672ca */ /* 0x000fe200000e0000 */
[----:B------:R-:W-:Y:S01]  /*0c50*/  ULDC UR12, c[0x0][0x634] ;  /* 0x00018d00000c7ab9 */ /* 0x000fe20000000800 */
[----:B------:R-:W-:-:S11]  /*0c60*/  R2UR UR14, R17 ;  /* 0x00000000110e72ca */ /* 0x000fd600000e0000 */
[----:B------:R-:W-:-:S04]  /*0c70*/  UIADD3 UR12, UP1, UR6, UR12, URZ ;  /* 0x0000000c060c7290 */ /* 0x000fc8000ff3e03f */
[----:B------:R-:W-:-:S04]  /*0c80*/  UIADD3.X UR14, URZ, UR14, URZ, UP1, !UPT ;  /* 0x0000000e3f0e7290 */ /* 0x000fc80008ffe43f */
[----:B------:R-:W-:-:S04]  /*0c90*/  UIMAD.WIDE.U32 UR6, UR14, UR16, URZ ;  /* 0x000000100e0672a5 */ /* 0x000fc8000f8e003f */
[----:B------:R-:W-:Y:S02]  /*0ca0*/  UIMAD.WIDE.U32 UR10, UP1, UR12, UR17, UR6 ;  /* 0x000000110c0a72a5 */ /* 0x000fe4000f820006 */
[----:B------:R-:W-:Y:S02]  /*0cb0*/  UIMAD.WIDE.U32 UR6, UR12, UR16, URZ ;  /* 0x000000100c0672a5 */ /* 0x000fe4000f8e003f */
[----:B------:R-:W-:Y:S02]  /*0cc0*/  UIADD3.X UR13, URZ, URZ, URZ, UP1, !UPT ;  /* 0x0000003f3f0d7290 */ /* 0x000fe40008ffe43f */
[----:B------:R-:W-:Y:S01]  /*0cd0*/  UIADD3 URZ, UP1, UR7, UR10, URZ ;  /* 0x0000000a073f7290 */ /* 0x000fe2000ff3e03f */
[----:B------:R-:W-:-:S03]  /*0ce0*/  UMOV UR12, UR11 ;  /* 0x0000000b000c7c82 */ /* 0x000fc60008000000 */
[----:B------:R-:W-:-:S12]  /*0cf0*/  UIMAD.WIDE.U32.X UR6, UR14, UR17, UR12, UP1 ;  /* 0x000000110e0672a5 */ /* 0x000fd800088e040c */
.L_x_10:
[----:B------:R-:W-:Y:S01]  /*0d00*/  USHF.R.U64 UR5, UR6, UR15, UR7 ;  /* 0x0000000f06057299 */ /* 0x000fe20008001207 */
[----:B------:R-:W-:Y:S01]  /*0d10*/  I2FP.F32.U32 R2, UR9 ;  /* 0x0000000900027c45 */ /* 0x000fe20008201000 */
[----:B------:R-:W-:Y:S01]  /*0d20*/  USHF.R.U32.HI UR6, URZ, UR15, UR7 ;  /* 0x0000000f3f067299 */ /* 0x000fe20008011607 */
[----:B-1----:R-:W-:Y:S01]  /*0d30*/  R2UR UR14, R3 ;  /* 0x00000000030e72ca */ /* 0x002fe200000e0000 */
[----:B------:R-:W-:Y:S02]  /*0d40*/  UIADD3 UR17, UP1, URZ, -UR5, URZ ;  /* 0x800000053f117290 */ /* 0x000fe4000ff3e03f */
[----:B------:R-:W-:Y:S01]  /*0d50*/  FMUL R2, R2, UR21 ;  /* 0x0000001502027c20 */ /* 0x000fe20008400000 */
[----:B------:R-:W-:Y:S01]  /*0d60*/  ULDC.64 UR10, c[0x0][0x620] ;  /* 0x00018800000a7ab9 */ /* 0x000fe20000000a00 */
[----:B------:R-:W-:Y:S01]  /*0d70*/  UIADD3.X UR6, URZ, ~UR6, URZ, UP1, !UPT ;  /* 0x800000063f067290 */ /* 0x000fe20008ffe43f */
[----:B------:R-:W-:Y:S01]  /*0d80*/  UMOV UR12, UR19 ;  /* 0x00000013000c7c82 */ /* 0x000fe20008000000 */
[----:B------:R-:W-:-:S02]  /*0d90*/  UMOV UR13, UR20 ;  /* 0x00000014000d7c82 */ /* 0x000fc40008000000 */
[----:B------:R-:W-:Y:S01]  /*0da0*/  UIMAD UR6, UR6, UR10, URZ ;  /* 0x0000000a060672a4 */ /* 0x000fe2000f8e023f */
[----:B------:R-:W0:Y:S01]  /*0db0*/  F2I.U32.TRUNC.NTZ R2, R2 ;  /* 0x0000000200027305 */ /* 0x000e22000020f000 */
[----:B------:R-:W-:Y:S02]  /*0dc0*/  UIMAD.WIDE.U32 UR12, UR17, UR10, UR12 ;  /* 0x0000000a110c72a5 */ /* 0x000fe4000f8e000c */
[----:B------:R-:W-:Y:S01]  /*0dd0*/  UIMAD UR17, UR17, UR11, UR6 ;  /* 0x0000000b111172a4 */ /* 0x000fe2000f8e0206 */
[----:B------:R-:W-:Y:S01]  /*0de0*/  ULDC UR24, c[0x0][0x658] ;  /* 0x0001960000187ab9 */ /* 0x000fe20000000800 */
[----:B------:R-:W-:Y:S02]  /*0df0*/  UMOV UR22, 0xffffffff ;  /* 0xffffffff00167882 */ /* 0x000fe40000000000 */
[----:B------:R-:W-:Y:S01]  /*0e00*/  UIADD3 UR17, UR13, UR17, URZ ;  /* 0x000000110d117290 */ /* 0x000fe2000fffe03f */
[----:B------:R-:W-:Y:S01]  /*0e10*/  ULDC UR19, c[0x0][0x618] ;  /* 0x0001860000137ab9 */ /* 0x000fe20000000800 */
[----:B------:R-:W-:Y:S01]  /*0e20*/  ULDC.64 UR6, c[0x0][0x640] ;  /* 0x0001900000067ab9 */ /* 0x000fe20000000a00 */
[----:B------:R-:W-:Y:S01]  /*0e30*/  USHF.L.U32 UR13, UR22, UR24, URZ ;  /* 0x00000018160d7299 */ /* 0x000fe2000800063f */
[----:B------:R-:W-:Y:S01]  /*0e40*/  ISETP.NE.U32.AND P0, PT, RZ, UR6, PT ;  /* 0x00000006ff007c0c */ /* 0x000fe2000bf05070 */
[----:B------:R-:W-:-:S02]  /*0e50*/  USHF.R.U64 UR22, UR12, UR19, UR17 ;  /* 0x000000130c167299 */ /* 0x000fc40008001211 */
[----:B------:R-:W-:Y:S01]  /*0e60*/  USHF.R.U32.HI UR12, URZ, UR19, UR17 ;  /* 0x000000133f0c7299 */ /* 0x000fe20008011611 */
[----:B0-----:R-:W-:Y:S01]  /*0e70*/  R2UR UR16, R2 ;  /* 0x00000000021072ca */ /* 0x001fe200000e0000 */
[----:B------:R-:W-:Y:S01]  /*0e80*/  ULDC UR21, c[0x0][0x608] ;  /* 0x0001820000157ab9 */ /* 0x000fe20000000800 */
[----:B------:R-:W-:Y:S01]  /*0e90*/  ISETP.NE.AND.EX P0, PT, RZ, UR7, PT, P0 ;  /* 0x00000007ff007c0c */ /* 0x000fe2000bf05300 */
[----:B------:R-:W-:Y:S02]  /*0ea0*/  USHF.R.U64 UR26, UR22, UR21, UR12 ;  /* 0x00000015161a7299 */ /* 0x000fe4000800120c */
[----:B------:R-:W-:Y:S01]  /*0eb0*/  USHF.R.U32.HI UR12, URZ, UR21, UR12 ;  /* 0x000000153f0c7299 */ /* 0x000fe2000801160c */
[----:B------:R-:W-:Y:S01]  /*0ec0*/  UMOV UR20, 0x1 ;  /* 0x0000000100147882 */ /* 0x000fe20000000000 */
[----:B------:R-:W-:Y:S02]  /*0ed0*/  UIADD3 UR14, -UR14, URZ, URZ ;  /* 0x0000003f0e0e7290 */ /* 0x000fe4000fffe13f */
[----:B------:R-:W-:-:S02]  /*0ee0*/  USHF.R.U64 UR27, UR26, UR24, UR12 ;  /* 0x000000181a1b7299 */ /* 0x000fc4000800120c */
[----:B------:R-:W-:Y:S01]  /*0ef0*/  USHF.L.U32 UR19, UR20, UR24, URZ ;  /* 0x0000001814137299 */ /* 0x000fe2000800063f */
[----:B------:R-:W-:Y:S01]  /*0f00*/  ULDC UR15, c[0x0][0x144] ;  /* 0x00005100000f7ab9 */ /* 0x000fe20000000800 */
[----:B------:R-:W-:Y:S01]  /*0f10*/  ULDC UR10, c[0x0][0x600] ;  /* 0x00018000000a7ab9 */ /* 0x000fe20000000800 */
[----:B------:R-:W-:Y:S02]  /*0f20*/  ULOP3.LUT UR20, URZ, UR13, URZ, 0x33, !UPT ;  /* 0x0000000d3f147292 */ /* 0x000fe4000f8e333f */
[----:B------:R-:W-:Y:S02]  /*0f30*/  USHF.R.U32.HI UR13, URZ, UR24, UR12 ;  /* 0x000000183f0d7299 */ /* 0x000fe4000801160c */
[----:B------:R-:W-:Y:S02]  /*0f40*/  UIADD3 UR11, UR10, -0x1, URZ ;  /* 0xffffffff0a0b7890 */ /* 0x000fe4000fffe03f */
[----:B------:R-:W-:Y:S02]  /*0f50*/  UIADD3 UR23, -UR16, URZ, URZ ;  /* 0x0000003f10177290 */ /* 0x000fe4000fffe13f */
[----:B------:R-:W-:Y:S01]  /*0f60*/  UIMAD UR4, UR15, UR14, UR4 ;  /* 0x0000000e0f0472a4 */ /* 0x000fe2000f8e0204 */
[----:B------:R-:W-:Y:S01]  /*0f70*/  ULDC UR28, c[0x0][0x148] ;  /* 0x00005200001c7ab9 */ /* 0x000fe20000000800 */
[----:B------:R-:W-:Y:S01]  /*0f80*/  ULDC UR24, c[0x0][0x648] ;  /* 0x0001920000187ab9 */ /* 0x000fe20000000800 */
[----:B------:R-:W-:Y:S01]  /*0f90*/  ULDC UR25, c[0x0][0x638] ;  /* 0x00018e0000197ab9 */ /* 0x000fe20000000800 */
[----:B------:R-:W-:Y:S01]  /*0fa0*/  UMOV UR12, UR27 ;  /* 0x0000001b000c7c82 */ /* 0x000fe20008000000 */
[----:B------:R-:W-:Y:S07]  /*0fb0*/  @!P0 BRA `(.L_x_11) ;  /* 0x0000000000308947 */ /* 0x000fee0003800000 */
[----:B------:R-:W-:Y:S02]  /*0fc0*/  ULDC UR16, c[0x0][0x64c] ;  /* 0x0001930000107ab9 */ /* 0x000fe40000000800 */
        /* <DEDUP_REMOVED lines=8> */
[----:B------:R-:W-:-:S07]  /*1050*/  UIMAD.WIDE.U32.X UR6, UR21, UR7, UR16, UP1 ;  /* 0x00000007150672a5 */ /* 0x000fce00088e0410 */
[----:B------:R-:W-:Y:S01]  /*1060*/  UMOV UR12, UR6 ;  /* 0x00000006000c7c82 */ /* 0x000fe20008000000 */
[----:B------:R-:W-:-:S05]  /*1070*/  UMOV UR13, UR7 ;  /* 0x00000007000d7c82 */ /* 0x000fca0008000000 */
.L_x_11:
[----:B------:R-:W-:Y:S01]  /*1080*/  UISETP.NE.AND UP1, UPT, UR45, URZ, UPT ;  /* 0x0000003f2d00728c */ /* 0x000fe2000bf25270 */
[----:B------:R-:W-:Y:S01]  /*1090*/  IMAD.MOV.U32 R3, RZ, RZ, 0x1 ;  /* 0x00000001ff037424 */ /* 0x000fe200078e00ff */
[----:B------:R-:W-:Y:S01]  /*10a0*/  USHF.R.U64 UR6, UR12, UR24, UR13 ;  /* 0x000000180c067299 */ /* 0x000fe2000800120d */
[----:B------:R-:W-:Y:S01]  /*10b0*/  IMAD.U32 R19, RZ, RZ, UR5 ;  /* 0x00000005ff137e24 */ /* 0x000fe2000f8e00ff */
[----:B------:R-:W-:Y:S02]  /*10c0*/  ULOP3.LUT UR20, UR26, UR20, URZ, 0xc0, !UPT ;  /* 0x000000141a147292 */ /* 0x000fe4000f8ec03f */
[----:B------:R-:W-:Y:S02]  /*10d0*/  UIADD3 UR7, -UR6, URZ, URZ ;  /* 0x0000003f06077290 */ /* 0x000fe4000fffe13f */
[----:B------:R-:W-:Y:S02]  /*10e0*/  UIMAD UR19, UR19, UR6, UR20 ;  /* 0x00000006131372a4 */ /* 0x000fe4000f8e0214 */
[----:B------:R-:W-:-:S02]  /*10f0*/  ULOP3.LUT UR11, UR22, UR11, URZ, 0xc0, !UPT ;  /* 0x0000000b160b7292 */ /* 0x000fc4000f8ec03f */
[----:B------:R-:W-:Y:S02]  /*1100*/  @UP1 UIMAD UR4, UR28, UR23, UR9 ;  /* 0x000000171c0412a4 */ /* 0x000fe4000f8e0209 */
[----:B------:R-:W-:-:S03]  /*1110*/  UIMAD UR6, UR7, UR25, UR27 ;  /* 0x00000019070672a4 */ /* 0x000fc6000f8e021b */
[----:B------:R-:W-:Y:S01]  /*1120*/  ULDC UR7, c[0x0][0x610] ;  /* 0x0001840000077ab9 */ /* 0x000fe20000000800 */
[----:B------:R-:W-:Y:S02]  /*1130*/  UIMAD UR6, UR6, UR10, UR11 ;  /* 0x0000000a060672a4 */ /* 0x000fe4000f8e020b */
[----:B------:R-:W-:-:S04]  /*1140*/  UIMAD UR4, UR19, UR7, UR4 ;  /* 0x00000007130472a4 */ /* 0x000fc8000f8e0204 */
[----:B------:R-:W-:Y:S02]  /*1150*/  USEL UR7, UR6, UR4, !UP1 ;  /* 0x0000000406077287 */ /* 0x000fe4000c800000 */
[----:B------:R-:W-:-:S04]  /*1160*/  USEL UR4, UR4, UR6, !UP1 ;  /* 0x0000000604047287 */ /* 0x000fc8000c800000 */
[----:B------:R-:W-:Y:S02]  /*1170*/  IMAD.U32 R2, RZ, RZ, UR7 ;  /* 0x00000007ff027e24 */ /* 0x000fe4000f8e00ff */
[----:B------:R-:W-:-:S07]  /*1180*/  IMAD.U32 R18, RZ, RZ, UR4 ;  /* 0x00000004ff127e24 */ /* 0x000fce000f8e00ff */
.L_x_9:
[----:B------:R-:W-:Y:S02]  /*1190*/  ULDC UR4, c[0x0][0x28c] ;  /* 0x0000a30000047ab9 */ /* 0x000fe40000000800 */
[----:B------:R-:W-:-:S04]  /*11a0*/  UIADD3 UR4, UR4, 0x7f, URZ ;  /* 0x0000007f04047890 */ /* 0x000fc8000fffe03f */
[----:B------:R-:W-:-:S04]  /*11b0*/  USHF.R.S32.HI UR5, URZ, 0x1f, UR4 ;  /* 0x0000001f3f057899 */ /* 0x000fc80008011404 */
[----:B------:R-:W-:-:S04]  /*11c0*/  ULEA.HI UR5, UR5, UR4, URZ, 0x7 ;  /* 0x0000000405057291 */ /* 0x000fc8000f8f383f */
[----:B------:R-:W-:Y:S01]  /*11d0*/  USHF.R.S32.HI UR39, URZ, 0x7, UR5 ;  /* 0x000000073f277899 */ /* 0x000fe20008011405 */
[----:B------:R-:W-:Y:S11]  /*11e0*/  @!P1 BRA `(.L_x_12) ;  /* 0x0000006800909947 */ /* 0x000ff60003800000 */
[----:B------:R-:W-:-:S06]  /*11f0*/  UISETP.GT.U32.AND UP1, UPT, UR18, 0x1, UPT ;  /* 0x000000011200788c */ /* 0x000fcc000bf24070 */
[----:B------:R-:W-:-:S13]  /*1200*/  PLOP3.LUT P0, PT, PT, PT, UP1, 0x80, 0x0 ;  /* 0x000000000000781c */ /* 0x000fda0003f0f018 */
[----:B------:R-:W-:Y:S05]  /*1210*/  @P0 EXIT ;  /* 0x000000000000094d */ /* 0x000fea0003800000 */
.L_x_13:
[----:B------:R-:W-:-:S08]  /*1220*/  NOP ;  /* 0x0000000000007918 */ /* 0x000fd00000000000 */
[----:B------:R-:W0:Y:S02]  /*1230*/  USETMAXREG.TRY_ALLOC.CTAPOOL UP1, 0xe8 ;  /* 0x000000e8000079c8 */ /* 0x000e240008020600 */
[----:B0-----:R-:W-:-:S13]  /*1240*/  PLOP3.LUT P0, PT, PT, PT, UP1, 0x80, 0x0 ;  /* 0x000000000000781c */ /* 0x001fda0003f0f018 */
[----:B------:R-:W-:Y:S05]  /*1250*/  @!P0 BRA `(.L_x_13) ;  /* 0xfffffffc00f08947 */ /* 0x000fea000383ffff */
[----:B------:R-:W-:-:S13]  /*1260*/  LOP3.LUT P0, RZ, R3, 0xff, RZ, 0xc0, !PT ;  /* 0x000000ff03ff7812 */ /* 0x000fda000780c0ff */
[----:B------:R-:W-:Y:S05]  /*1270*/  @!P0 EXIT ;  /* 0x000000000000894d */ /* 0x000fea0003800000 */
[----:B------:R-:W-:Y:S01]  /*1280*/  SHF.R.S32.HI R0, RZ, 0x1f, R23 ;  /* 0x0000001fff007819 */ /* 0x000fe20000011417 */
[----:B------:R-:W0:Y:S01]  /*1290*/  S2UR UR5, SR_CgaCtaId ;  /* 0x00000000000579c3 */ /* 0x000e220000008800 */
[----:B------:R-:W-:Y:S01]  /*12a0*/  R2UR UR4, R22 ;  /* 0x00000000160472ca */ /* 0x000fe200000e0000 */
[----:B------:R-:W-:Y:S01]  /*12b0*/  UMOV UR41, 0x400 ;  /* 0x0000040000297882 */ /* 0x000fe20000000000 */
[CC--:B------:R-:W-:Y:S01]  /*12c0*/  LEA.HI R3, R0.reuse, R23.reuse, RZ, 0x2 ;  /* 0x0000001700037211 */ /* 0x0c0fe200078f10ff */
[----:B------:R-:W-:Y:S01]  /*12d0*/  ULOP3.LUT UR44, UR39, 0x1, URZ, 0xc0, !UPT ;  /* 0x00000001272c7892 */ /* 0x000fe2000f8ec03f */
[----:B------:R-:W-:Y:S01]  /*12e0*/  LEA.HI R0, R0, R23, RZ, 0x5 ;  /* 0x0000001700007211 */ /* 0x000fe200078f28ff */
[----:B------:R-:W-:Y:S01]  /*12f0*/  ULDC.64 UR10, c[0x0][0x288] ;  /* 0x0000a200000a7ab9 */ /* 0x000fe20000000a00 */
[--C-:B------:R-:W-:Y:S01]  /*1300*/  SHF.R.S32.HI R90, RZ, 0x2, R3.reuse ;  /* 0x00000002ff5a7819 */ /* 0x100fe20000011403 */
[----:B------:R-:W1:Y:S01]  /*1310*/  LDC.64 R96, c[0x0][0x5c8] ;  /* 0x00017200ff607b82 */ /* 0x000e620000000a00 */
[----:B------:R-:W-:Y:S01]  /*1320*/  SHF.R.S32.HI R5, RZ, 0x1f, R3 ;  /* 0x0000001fff057819 */ /* 0x000fe20000011403 */
[----:B------:R-:W-:Y:S01]  /*1330*/  ULDC UR43, c[0x0][0x658] ;  /* 0x00019600002b7ab9 */ /* 0x000fe20000000800 */
[----:B------:R-:W-:Y:S01]  /*1340*/  LOP3.LUT R4, R3, 0xfffffffc, RZ, 0xc0, !PT ;  /* 0xfffffffc03047812 */ /* 0x000fe200078ec0ff */
[----:B------:R-:W-:Y:S01]  /*1350*/  UMOV UR6, 0xffffffff ;  /* 0xffffffff00067882 */ /* 0x000fe20000000000 */
[----:B------:R-:W-:Y:S01]  /*1360*/  LEA.HI R5, R5, R90, RZ, 0x3 ;  /* 0x0000005a05057211 */ /* 0x000fe200078f18ff */
[----:B------:R-:W-:Y:S01]  /*1370*/  USHF.L.U64.HI UR49, UR54, 0x1, UR4 ;  /* 0x0000000136317899 */ /* 0x000fe20008010204 */
[----:B------:R-:W-:Y:S01]  /*1380*/  SHF.R.S32.HI R7, RZ, 0x5, R0 ;  /* 0x00000005ff077819 */ /* 0x000fe20000011400 */
[----:B------:R-:W-:Y:S01]  /*1390*/  IMAD.IADD R4, R23, 0x1, -R4 ;  /* 0x0000000117047824 */ /* 0x000fe200078e0a04 */
[----:B------:R-:W-:Y:S01]  /*13a0*/  LOP3.LUT R5, R5, 0xfffffff8, RZ, 0xc0, !PT ;  /* 0xfffffff805057812 */ /* 0x000fe200078ec0ff */
[----:B------:R-:W-:-:S02]  /*13b0*/  USHF.R.U32.HI UR4, URZ, 0x1, UR39 ;  /* 0x000000013f047899 */ /* 0x000fc40008011627 */
[C---:B------:R-:W-:Y:S01]  /*13c0*/  IMAD R0, R7.reuse, 0x100, R4 ;  /* 0x0000010007007824 */ /* 0x040fe200078e0204 */
[----:B------:R-:W-:Y:S01]  /*13d0*/  ULDC UR8, c[0x0][0x284] ;  /* 0x0000a10000087ab9 */ /* 0x000fe20000000800 */
[----:B------:R-:W-:Y:S01]  /*13e0*/  IMAD.IADD R90, R90, 0x1, -R5 ;  /* 0x000000015a5a7824 */ /* 0x000fe200078e0a05 */
[----:B------:R-:W-:Y:S01]  /*13f0*/  ULOP3.LUT UR4, UR4, 0x1, URZ, 0xc0, !UPT ;  /* 0x0000000104047892 */ /* 0x000fe2000f8ec03f */
[----:B------:R-:W-:Y:S01]  /*1400*/  IMAD.SHL.U32 R92, R4, 0x2, RZ ;  /* 0x00000002045c7824 */ /* 0x000fe200078e00ff */
[----:B0-----:R-:W-:Y:S01]  /*1410*/  ULEA UR41, UR5, UR41, 0x18 ;  /* 0x0000002905297291 */ /* 0x001fe2000f8ec03f */
[--C-:B------:R-:W-:Y:S01]  /*1420*/  IMAD R100, R7, -0x10, -R90.reuse ;  /* 0xfffffff007647824 */ /* 0x100fe200078e0a5a */
[--C-:B------:R-:W-:Y:S01]  /*1430*/  SHF.R.S32.HI R3, RZ, 0x1f, R90.reuse ;  /* 0x0000001fff037819 */ /* 0x100fe2000001145a */
[----:B------:R-:W-:Y:S01]  /*1440*/  USEL UR44, UR44, URZ, !UP0 ;  /* 0x0000003f2c2c7287 */ /* 0x000fe2000c000000 */
[----:B------:R-:W-:Y:S01]  /*1450*/  SHF.R.S32.HI R91, RZ, 0x1f, R90 ;  /* 0x0000001fff5b7819 */ /* 0x000fe2000001145a */
[----:B------:R-:W-:Y:S01]  /*1460*/  UIADD3 UR46, UR41, 0x30, URZ ;  /* 0x00000030292e7890 */ /* 0x000fe2000fffe03f */
[----:B------:R-:W-:Y:S01]  /*1470*/  LEA.HI R3, R3, R90, RZ, 0x2 ;  /* 0x0000005a03037211 */ /* 0x000fe200078f10ff */
[----:B------:R-:W-:Y:S01]  /*1480*/  USHF.L.U32 UR6, UR6, UR43, URZ ;  /* 0x0000002b06067299 */ /* 0x000fe2000800063f */
[C---:B-1----:R-:W-:Y:S01]  /*1490*/  SHF.L.U64.HI R95, R96.reuse, 0x3, R97 ;  /* 0x00000003605f7819 */ /* 0x042fe20000010261 */
[----:B------:R-:W-:Y:S01]  /*14a0*/  UISETP.EQ.U32.AND UP0, UPT, UR4, 0x1, !UP0 ;  /* 0x000000010400788c */ /* 0x000fe2000c702070 */
[C---:B------:R-:W-:Y:S01]  /*14b0*/  LOP3.LUT R5, R3.reuse, 0xfffffffc, RZ, 0xc0, !PT ;  /* 0xfffffffc03057812 */ /* 0x040fe200078ec0ff */
[----:B------:R-:W-:Y:S01]  /*14c0*/  IMAD.SHL.U32 R96, R96, 0x8, RZ ;  /* 0x0000000860607824 */ /* 0x000fe200078e00ff */
[C---:B------:R-:W-:Y:S01]  /*14d0*/  LOP3.LUT P0, RZ, R3.reuse, 0x4, RZ, 0xc0, !PT ;  /* 0x0000000403ff7812 */ /* 0x040fe2000780c0ff */
[----:B------:R-:W-:Y:S01]  /*14e0*/  VIADD R100, R100, UR8 ;  /* 0x0000000864647c36 */ /* 0x000fe20008000000 */
[----:B------:R-:W-:Y:S01]  /*14f0*/  LOP3.LUT R94, R3, 0x4, RZ, 0xc0, !PT ;  /* 0x00000004035e7812 */ /* 0x000fe200078ec0ff */
[----:B------:R-:W-:Y:S01]  /*1500*/  IMAD.IADD R5, R90, 0x1, -R5 ;  /* 0x000000015a057824 */ /* 0x000fe200078e0a05 */
[----:B------:R-:W-:Y:S01]  /*1510*/  P2R R103, PR, RZ, 0x1 ;  /* 0x00000001ff677803 */ /* 0x000fe20000000000 */
[----:B------:R-:W-:Y:S01]  /*1520*/  IMAD.U32 R3, RZ, RZ, UR10 ;  /* 0x0000000aff037e24 */ /* 0x000fe2000f8e00ff */
[----:B------:R-:W-:Y:S01]  /*1530*/  SHF.R.S32.HI R93, RZ, 0x1f, R92 ;  /* 0x0000001fff5d7819 */ /* 0x000fe2000001145c */
[----:B------:R-:W-:Y:S01]  /*1540*/  IMAD.U32 R5, R0, 0x8, R5 ;  /* 0x0000000800057824 */ /* 0x000fe200078e0005 */
[----:B------:R-:W-:Y:S01]  /*1550*/  ULDC UR51, c[0x0][0x600] ;  /* 0x0001800000337ab9 */ /* 0x000fe20000000800 */
[C---:B------:R-:W-:Y:S01]  /*1560*/  VIADD R0, R98.reuse, 0xffffffff ;  /* 0xffffffff62007836 */ /* 0x040fe20000000000 */
[----:B------:R-:W-:Y:S01]  /*1570*/  LEA R98, R98, UR46, 0x3 ;  /* 0x0000002e62627c11 */ /* 0x000fe2000f8e18ff */
[----:B------:R-:W-:Y:S01]  /*1580*/  IMAD.WIDE R90, R7, 0x10, R90 ;  /* 0x00000010075a7825 */ /* 0x000fe200078e025a */
[----:B------:R-:W-:Y:S01]  /*1590*/  UMOV UR7, 0x1 ;  /* 0x0000000100077882 */ /* 0x000fe20000000000 */
[----:B------:R-:W-:Y:S01]  /*15a0*/  ULOP3.LUT UR50, UR38, 0x1, URZ, 0xfc, !UPT ;  /* 0x0000000126327892 */ /* 0x000fe2000f8efc3f */
[C---:B------:R-:W-:Y:S01]  /*15b0*/  ISETP.NE.AND P0, PT, R0.reuse, RZ, PT ;  /* 0x000000ff0000720c */ /* 0x040fe20003f05270 */
[----:B------:R-:W-:Y:S01]  /*15c0*/  IMAD.SHL.U32 R0, R0, 0x8, RZ ;  /* 0x0000000800007824 */ /* 0x000fe200078e00ff */
[----:B------:R-:W-:Y:S01]  /*15d0*/  UIADD3 UR40, UR39, -0x1, URZ ;  /* 0xffffffff27287890 */ /* 0x000fe2000fffe03f */
[----:B------:R-:W-:Y:S01]  /*15e0*/  IMAD.IADD R94, R94, 0x1, R5 ;  /* 0x000000015e5e7824 */ /* 0x000fe200078e0205 */
[----:B------:R-:W-:Y:S01]  /*15f0*/  SEL R101, RZ, 0x1, P0 ;  /* 0x00000001ff657807 */ /* 0x000fe20000000000 */
[----:B------:R-:W-:Y:S01]  /*1600*/  IMAD R97, R4, -0x2, R3 ;  /* 0xfffffffe04617824 */ /* 0x000fe200078e0203 */
[----:B------:R-:W-:Y:S01]  /*1610*/  LOP3.LUT R0, R0, 0x8, RZ, 0xc0, !PT ;  /* 0x0000000800007812 */ /* 0x000fe200078ec0ff */
[----:B------:R-:W-:-:S02]  /*1620*/  UIADD3 UR42, UR11, 0xfe, URZ ;  /* 0x000000fe0b2a7890 */ /* 0x000fc4000fffe03f */
[----:B------:R-:W-:Y:S01]  /*1630*/  UIADD3 UR51, UR51, -0x1, URZ ;  /* 0xffffffff33337890 */ /* 0x000fe2000fffe03f */
[C---:B------:R-:W-:Y:S01]  /*1640*/  LOP3.LUT R102, R0.reuse, 0x8, RZ, 0x3c, !PT ;  /* 0x0000000800667812 */ /* 0x040fe200078e3cff */
[----:B------:R-:W-:Y:S01]  /*1650*/  USHF.L.U32 UR43, UR7, UR43, URZ ;  /* 0x0000002b072b7299 */ /* 0x000fe2000800063f */
[----:B------:R-:W-:Y:S01]  /*1660*/  LOP3.LUT R99, R0, 0x18, RZ, 0x3c, !PT ;  /* 0x0000001800637812 */ /* 0x000fe200078e3cff */
[----:B------:R-:W-:Y:S02]  /*1670*/  ULOP3.LUT UR48, URZ, UR6, URZ, 0x33, !UPT ;  /* 0x000000063f307292 */ /* 0x000fe4000f8e333f */
[----:B------:R-:W-:-:S12]  /*1680*/  USEL UR47, URZ, 0x1, !UP0 ;  /* 0x000000013f2f7887 */ /* 0x000fd8000c000000 */
.L_x_172:
[----:B------:R-:W-:-:S04]  /*1690*/  SHF.L.U32 R3, R101, 0x1f, RZ ;  /* 0x0000001f65037819 */ /* 0x000fc800000006ff */
[----:B------:R-:W0:Y:S02]  /*16a0*/  SYNCS.PHASECHK.TRANS64.TRYWAIT P0, [R98+URZ+-0x8], R3 ;  /* 0xfffff803620075a7 */ /* 0x000e24000800017f */
[----:B01234-:R-:W-:Y:S05]  /*16b0*/  @!P0 BRA `(.L_x_14) ;  /* 0x0000007800d48947 */ /* 0x01ffea0003800000 */
.L_x_194:
[----:B------:R-:W-:-:S04]  /*16c0*/  UIADD3 UR4, UR41, 0x800, URZ ;  /* 0x0000080029047890 */ /* 0x000fc8000fffe03f */
[----:B------:R-:W-:-:S06]  /*16d0*/  ULOP3.LUT UP0, URZ, UR4, 0x9f, URZ, 0xc0, !UPT ;  /* 0x0000009f043f7892 */ /* 0x000fcc000f80c03f */
[----:B------:R-:W-:-:S13]  /*16e0*/  PLOP3.LUT P0, PT, PT, PT, UP0, 0x80, 0x0 ;  /* 0x000000000000781c */ /* 0x000fda0003f0f008 */
[----:B------:R-:W-:Y:S05]  /*16f0*/  @!P0 BRA `(.L_x_15) ;  /* 0x0000000000408947 */ /* 0x000fea0003800000 */
[----:B------:R-:W-:Y:S01]  /*1700*/  MOV R0, 0x0 ;  /* 0x0000000000007802 */ /* 0x000fe20000000f00 */
[----:B------:R-:W-:Y:S01]  /*1710*/  ULDC.64 UR4, c[0x4][0x70] ;  /* 0x01001c0000047ab9 */ /* 0x000fe20000000a00 */
[----:B------:R-:W-:Y:S01]  /*1720*/  ULDC.64 UR6, c[0x4][0x8] ;  /* 0x0100020000067ab9 */ /* 0x000fe20000000a00 */
[----:B------:R-:W-:Y:S01]  /*1730*/  IMAD.U32 R4, RZ, RZ, UR4 ;  /* 0x00000004ff047e24 */ /* 0x000fe2000f8e00ff */
[----:B------:R1:W2:Y:S01]  /*1740*/  LDC.64 R14, c[0x4][R0] ;  /* 0x01000000000e7b82 */ /* 0x0002a20000000a00 */
[----:B------:R-:W-:Y:S01]  /*1750*/  IMAD.U32 R5, RZ, RZ, UR5 ;  /* 0x00000005ff057e24 */ /* 0x000fe2000f8e00ff */
[----:B------:R-:W-:Y:S01]  /*1760*/  ULDC.64 UR4, c[0x4][0x78] ;  /* 0x01001e0000047ab9 */ /* 0x000fe20000000a00 */
[----:B------:R-:W-:Y:S02]  /*1770*/  IMAD.U32 R10, RZ, RZ, UR6 ;  /* 0x00000006ff0a7e24 */ /* 0x000fe4000f8e00ff */
[----:B------:R-:W-:Y:S02]  /*1780*/  IMAD.U32 R6, RZ, RZ, UR4 ;  /* 0x00000004ff067e24 */ /* 0x000fe4000f8e00ff */
[----:B------:R-:W-:-:S02]  /*1790*/  IMAD.U32 R7, RZ, RZ, UR5 ;  /* 0x00000005ff077e24 */ /* 0x000fc4000f8e00ff */
[----:B------:R-:W-:Y:S02]  /*17a0*/  IMAD.U32 R11, RZ, RZ, UR7 ;  /* 0x00000007ff0b7e24 */ /* 0x000fe4000f8e00ff */
[----:B------:R-:W-:Y:S02]  /*17b0*/  IMAD.MOV.U32 R8, RZ, RZ, 0x70 ;  /* 0x00000070ff087424 */ /* 0x000fe400078e00ff */
[----:B------:R-:W-:Y:S02]  /*17c0*/  IMAD.MOV.U32 R12, RZ, RZ, 0x1 ;  /* 0x00000001ff0c7424 */ /* 0x000fe400078e00ff */
[----:B-1----:R-:W-:-:S07]  /*17d0*/  IMAD.MOV.U32 R13, RZ, RZ, RZ ;  /* 0x000000ffff0d7224 */ /* 0x002fce00078e00ff */
[----:B------:R-:W-:-:S07]  /*17e0*/  LEPC R20, `(.L_x_15) ;  /* 0x000000001014794e */ /* 0x000fce0000000000 */
[----:B0-2--5:R-:W-:Y:S05]  /*17f0*/  CALL.ABS.NOINC R14 ;  /* 0x000000000e007343 */ /* 0x025fea0003c00000 */
.L_x_15:
[----:B------:R-:W-:-:S04]  /*1800*/  IMAD.U32 R24, RZ, RZ, UR41 ;  /* 0x00000029ff187e24 */ /* 0x000fc8000f8e00ff */
[----:B------:R-:W-:-:S05]  /*1810*/  VIADD R24, R24, 0x10800 ;  /* 0x0001080018187836 */ /* 0x000fca0000000000 */
[----:B------:R-:W-:-:S13]  /*1820*/  LOP3.LUT P0, RZ, R24, 0x3ff, RZ, 0xc0, !PT ;  /* 0x000003ff18ff7812 */ /* 0x000fda000780c0ff */
        /* <DEDUP_REMOVED lines=17> */
.L_x_17:
[----:B------:R0:W1:Y:S01]  /*1940*/  LDC.64 R14, c[0x4][R23] ;  /* 0x01000000170e7b82 */ /* 0x0000620000000a00 */
[----:B------:R-:W-:Y:S01]  /*1950*/  ULDC.64 UR4, c[0x4][0x70] ;  /* 0x01001c0000047ab9 */ /* 0x000fe20000000a00 */
[----:B------:R-:W-:Y:S01]  /*1960*/  ULDC.64 UR6, c[0x4][0x10] ;  /* 0x0100040000067ab9 */ /* 0x000fe20000000a00 */
[----:B------:R-:W-:Y:S02]  /*1970*/  IMAD.U32 R4, RZ, RZ, UR4 ;  /* 0x00000004ff047e24 */ /* 0x000fe4000f8e00ff */
        /* <DEDUP_REMOVED lines=8> */
[----:B0-----:R-:W-:-:S07]  /*1a00*/  IMAD.MOV.U32 R13, RZ, RZ, RZ ;  /* 0x000000ffff0d7224 */ /* 0x001fce00078e00ff */
[----:B------:R-:W-:-:S07]  /*1a10*/  LEPC R20, `(.L_x_16) ;  /* 0x000000001014794e */ /* 0x000fce0000000000 */
[----:B-1----:R-:W-:Y:S05]  /*1a20*/  CALL.ABS.NOINC R14 ;  /* 0x000000000e007343 */ /* 0x002fea0003c00000 */
.L_x_16:
[----:B------:R-:W-:Y:S01]  /*1a30*/  IMAD.U32 R0, RZ, RZ, UR50 ;  /* 0x00000032ff007e24 */ /* 0x000fe2000f8e00ff */
[----:B------:R-:W-:-:S04]  /*1a40*/  UMOV UR4, 0xffffffff ;  /* 0xffffffff00047882 */ /* 0x000fc80000000000 */
[----:B------:R-:W-:Y:S01]  /*1a50*/  ISETP.NE.AND P0, PT, R0, 0x3, PT ;  /* 0x000000030000780c */ /* 0x000fe20003f05270 */
[----:B------:R-:W-:-:S12]  /*1a60*/  BRA.DIV UR4, `(.L_x_18) ;  /* 0x0000007604fc7947 */ /* 0x000fd8000b800000 */
.L_x_196:
[----:B------:R-:W-:Y:S05]  /*1a70*/  @!P0 BRA `(.L_x_19) ;  /* 0x0000000000048947 */ /* 0x000fea0003800000 */
[----:B------:R-:W-:Y:S01]  /*1a80*/  BPT.TRAP 0x1 ;  /* 0x000000040000795c */ /* 0x000fe20000300000 */
.L_x_19:
[----:B0-----:R-:W-:Y:S02]  /*1a90*/  IMAD.U32 R3, RZ, RZ, UR44 ;  /* 0x0000002cff037e24 */ /* 0x001fe4000f8e00ff */
[----:B------:R-:W-:-:S03]  /*1aa0*/  IMAD.U32 R0, RZ, RZ, UR47 ;  /* 0x0000002fff007e24 */ /* 0x000fc6000f8e00ff */
[----:B------:R-:W-:Y:S02]  /*1ab0*/  LEA R3, R3, UR41, 0x3 ;  /* 0x0000002903037c11 */ /* 0x000fe4000f8e18ff */
[----:B------:R-:W-:-:S04]  /*1ac0*/  SHF.L.U32 R0, R0, 0x1f, RZ ;  /* 0x0000001f00007819 */ /* 0x000fc800000006ff */
[----:B------:R0:W1:Y:S01]  /*1ad0*/  SYNCS.PHASECHK.TRANS64.TRYWAIT P1, [R3+URZ], R0 ;  /* 0x00000000030075a7 */ /* 0x000062000802017f */
[----:B------:R-:W-:Y:S05]  /*1ae0*/  @!P0 BRA `(.L_x_20) ;  /* 0x0000000000048947 */ /* 0x000fea0003800000 */
[----:B------:R-:W-:Y:S01]  /*1af0*/  BPT.TRAP 0x1 ;  /* 0x000000040000795c */ /* 0x000fe20000300000 */
.L_x_20:
[----:B-1----:R-:W-:Y:S05]  /*1b00*/  @P1 BRA `(.L_x_21) ;  /* 0x0000000000081947 */ /* 0x002fea0003800000 */
[----:B------:R-:W1:Y:S02]  /*1b10*/  SYNCS.PHASECHK.TRANS64.TRYWAIT P1, [R3+URZ], R0 ;  /* 0x00000000030075a7 */ /* 0x000e64000802017f */
[----:B-1----:R-:W-:Y:S05]  /*1b20*/  @!P1 BRA `(.L_x_22) ;  /* 0x0000007400e89947 */ /* 0x002fea0003800000 */
.L_x_21:
[----:B------:R-:W-:-:S04]  /*1b30*/  UIADD3 UR4, UR44, 0x1, URZ ;  /* 0x000000012c047890 */ /* 0x000fc8000fffe03f */
[----:B------:R-:W-:Y:S02]  /*1b40*/  UISETP.NE.AND UP0, UPT, UR4, 0x2, UPT ;  /* 0x000000020400788c */ /* 0x000fe4000bf05270 */
[----:B01----:R-:W-:Y:S02]  /*1b50*/  IMAD.U32 R0, RZ, RZ, UR4 ;  /* 0x00000004ff007e24 */ /* 0x003fe4000f8e00ff */
[----:B------:R-:W-:Y:S02]  /*1b60*/  USEL UR4, URZ, 0x1, UP0 ;  /* 0x000000013f047887 */ /* 0x000fe40008000000 */
[----:B------:R-:W-:Y:S02]  /*1b70*/  PLOP3.LUT P1, PT, PT, PT, UP0, 0x80, 0x0 ;  /* 0x000000000000781c */ /* 0x000fe40003f2f008 */
[----:B------:R-:W-:Y:S02]  /*1b80*/  ULOP3.LUT UR4, UR47, UR4, URZ, 0x3c, !UPT ;  /* 0x000000042f047292 */ /* 0x000fe4000f8e3c3f */
[----:B------:R-:W-:-:S04]  /*1b90*/  SEL R0, R0, RZ, P1 ;  /* 0x000000ff00007207 */ /* 0x000fc80000800000 */
[----:B------:R-:W-:Y:S01]  /*1ba0*/  IMAD.U32 R8, RZ, RZ, UR4 ;  /* 0x00000004ff087e24 */ /* 0x000fe2000f8e00ff */
[----:B------:R-:W-:Y:S06]  /*1bb0*/  @!P0 BRA `(.L_x_23) ;  /* 0x0000000000048947 */ /* 0x000fec0003800000 */
[----:B------:R-:W-:Y:S01]  /*1bc0*/  BPT.TRAP 0x1 ;  /* 0x000000040000795c */ /* 0x000fe20000300000 */
.L_x_23:
[----:B------:R-:W-:Y:S01]  /*1bd0*/  IMAD.U32 R3, RZ, RZ, UR44 ;  /* 0x0000002cff037e24 */ /* 0x000fe2000f8e00ff */
[----:B------:R-:W-:Y:S02]  /*1be0*/  ISETP.NE.AND P3, PT, R103, RZ, PT ;  /* 0x000000ff6700720c */ /* 0x000fe40003f65270 */
[----:B------:R-:W-:Y:S01]  /*1bf0*/  SHF.L.U32 R6, R8, 0x1f, RZ ;  /* 0x0000001f08067819 */ /* 0x000fe200000006ff */
[----:B------:R-:W-:Y:S01]  /*1c00*/  IMAD R3, R3, 0x2000, R94 ;  /* 0x0000200003037824 */ /* 0x000fe200078e025e */
[----:B------:R-:W-:-:S04]  /*1c10*/  ISETP.NE.AND P2, PT, RZ, UR40, PT ;  /* 0x00000028ff007c0c */ /* 0x000fc8000bf45270 */
[----:B------:R-:W-:Y:S02]  /*1c20*/  LEA R4, R3, UR41, 0x2 ;  /* 0x0000002903047c11 */ /* 0x000fe4000f8e10ff */
[----:B------:R-:W-:-:S03]  /*1c30*/  LEA R3, R0, UR41, 0x3 ;  /* 0x0000002900037c11 */ /* 0x000fc6000f8e18ff */
[C---:B------:R-:W-:Y:S01]  /*1c40*/  VIADD R7, R4.reuse, 0x800 ;  /* 0x0000080004077836 */ /* 0x040fe20000000000 */
[----:B------:R0:W1:Y:S01]  /*1c50*/  SYNCS.PHASECHK.TRANS64.TRYWAIT P1, [R3+URZ], R6 ;  /* 0x00000006030075a7 */ /* 0x000062000802017f */
[----:B------:R-:W-:Y:S01]  /*1c60*/  VIADD R5, R4, 0x890 ;  /* 0x0000089004057836 */ /* 0x000fe20000000000 */
[----:B------:R0:W2:Y:S01]  /*1c70*/  LDS R104, [R4+0x800] ;  /* 0x0008000004687984 */ /* 0x0000a20000000800 */
[----:B------:R-:W-:-:S07]  /*1c80*/  @P3 VIADD R5, R7, 0x70 ;  /* 0x0000007007053836 */ /* 0x000fce0000000000 */
[----:B------:R-:W-:Y:S05]  /*1c90*/  WARPSYNC.ALL ;  /* 0x0000000000007948 */ /* 0x000fea0003800000 */
[----:B------:R-:W-:Y:S04]  /*1ca0*/  LDS R105, [R4+0x1800] ;  /* 0x0018000004697984 */ /* 0x000fe80000000800 */
[----:B------:R-:W-:Y:S04]  /*1cb0*/  LDS R108, [R4+0x900] ;  /* 0x00090000046c7984 */ /* 0x000fe80000000800 */
[----:B------:R-:W-:Y:S04]  /*1cc0*/  LDS R109, [R4+0x1900] ;  /* 0x00190000046d7984 */ /* 0x000fe80000000800 */
[----:B------:R-:W-:Y:S04]  /*1cd0*/  LDS R106, [R5] ;  /* 0x00000000056a7984 */ /* 0x000fe80000000800 */
[----:B------:R-:W2:Y:S04]  /*1ce0*/  LDS R107, [R5+0x1000] ;  /* 0x00100000056b7984 */ /* 0x000ea80000000800 */
[----:B------:R-:W-:Y:S04]  /*1cf0*/  LDS R110, [R5+0x100] ;  /* 0x00010000056e7984 */ /* 0x000fe80000000800 */
[----:B------:R-:W3:Y:S01]  /*1d00*/  LDS R111, [R5+0x1100] ;  /* 0x00110000056f7984 */ /* 0x000ee20000000800 */
[----:B------:R-:W-:Y:S01]  /*1d10*/  R2UR UR4, R24 ;  /* 0x00000000180472ca */ /* 0x000fe200000e0000 */
[----:B------:R-:W-:Y:S01]  /*1d20*/  UMOV UR7, 0x40000040 ;  /* 0x4000004000077882 */ /* 0x000fe20000000000 */
[----:B--2---:R-:W-:-:S11]  /*1d30*/  WARPGROUP.ARRIVE ;  /* 0x00000000000079c5 */ /* 0x004fd60000000000 */
[----:B------:R-:W-:-:S04]  /*1d40*/  USHF.R.U32.HI UR4, URZ, 0x4, UR4 ;  /* 0x000000043f047899 */ /* 0x000fc80008011604 */
[----:B------:R-:W-:-:S04]  /*1d50*/  ULOP3.LUT UR4, UR4, 0x3fff, URZ, 0xc0, !UPT ;  /* 0x00003fff04047892 */ /* 0x000fc8000f8ec03f */
[----:B------:R-:W-:-:S04]  /*1d60*/  ULOP3.LUT UR4, UR4, 0x10000, URZ, 0xfc, !UPT ;  /* 0x0001000004047892 */ /* 0x000fc8000f8efc3f */
[----:B------:R-:W-:-:S07]  /*1d70*/  ULEA UR5, UR44, UR4, 0xc ;  /* 0x000000042c057291 */ /* 0x000fce000f8e603f */
[----:B------:R-:W-:Y:S02]  /*1d80*/  UMOV UR6, UR5 ;  /* 0x0000000500067c82 */ /* 0x000fe40008000000 */
[----:B------:R-:W-:Y:S01]  /*1d90*/  HGMMA.64x128x8.F32.TF32 R24, R104, gdesc[UR4], RZ, !UPT, gsb0 ;  /* 0x05e0000468187df0 */ /* 0x000fe2000c0028ff */
[----:B------:R-:W-:Y:S01]  /*1da0*/  UIADD3 UR6, UR5, 0x2, URZ ;  /* 0x0000000205067890 */ /* 0x000fe2000fffe03f */
[----:B------:R-:W-:Y:S01]  /*1db0*/  UMOV UR7, 0x40000040 ;  /* 0x4000004000077882 */ /* 0x000fe20000000000 */
[----:B------:R-:W-:Y:S02]  /*1dc0*/  WARPGROUP.DEPBAR.LE gsb0, 0x0 ;  /* 0x00008000000079c5 */ /* 0x000fe40000010000 */
[----:B---3--:R-:W-:-:S07]  /*1dd0*/  WARPGROUP.ARRIVE ;  /* 0x00000000000079c5 */ /* 0x008fce0000000000 */
[----:B------:R-:W-:Y:S01]  /*1de0*/  HGMMA.64x128x8.F32.TF32 R24, R108, gdesc[UR4], R24, gsb0 ;  /* 0x05e000046c187df0 */ /* 0x000fe20008002818 */
[----:B------:R-:W-:Y:S01]  /*1df0*/  UIADD3 UR6, UR5, 0x4, URZ ;  /* 0x0000000405067890 */ /* 0x000fe2000fffe03f */
[----:B------:R-:W-:Y:S01]  /*1e00*/  UMOV UR7, 0x40000040 ;  /* 0x4000004000077882 */ /* 0x000fe20000000000 */
[----:B------:R-:W-:Y:S02]  /*1e10*/  WARPGROUP.DEPBAR.LE gsb0, 0x0 ;  /* 0x00008000000079c5 */ /* 0x000fe40000010000 */
[----:B------:R-:W-:Y:S04]  /*1e20*/  LDS R104, [R4+0xa00] ;  /* 0x000a000004687984 */ /* 0x000fe80000000800 */
[----:B------:R-:W-:Y:S04]  /*1e30*/  LDS R105, [R4+0x1a00] ;  /* 0x001a000004697984 */ /* 0x000fe80000000800 */
[----:B------:R-:W-:Y:S04]  /*1e40*/  LDS R106, [R5+0x200] ;  /* 0x00020000056a7984 */ /* 0x000fe80000000800 */
[----:B------:R-:W2:Y:S02]  /*1e50*/  LDS R107, [R5+0x1200] ;  /* 0x00120000056b7984 */ /* 0x000ea40000000800 */
[----:B--2---:R-:W-:-:S06]  /*1e60*/  WARPGROUP.ARRIVE ;  /* 0x00000000000079c5 */ /* 0x004fcc0000000000 */
        /* <DEDUP_REMOVED lines=117> */
[----:B------:R-:W-:Y:S03]  /*25c0*/  HGMMA.64x128x8.F32.TF32 R24, R104, gdesc[UR4], R24, gsb0 ;  /* 0x05e0000468187df0 */ /* 0x000fe60008002818 */
[----:B------:R-:W-:Y:S02]  /*25d0*/  WARPGROUP.DEPBAR.LE gsb0, 0x0 ;  /* 0x00008000000079c5 */ /* 0x000fe40000010000 */
[----:B------:R-:W-:Y:S05]  /*25e0*/  @!P2 BRA `(.L_x_24) ;  /* 0x000000180050a947 */ /* 0x000fea0003800000 */
[----:B------:R-:W-:Y:S05]  /*25f0*/  @!P0 BRA `(.L_x_25) ;  /* 0x0000000000048947 */ /* 0x000fea0003800000 */
[----:B------:R-:W-:Y:S01]  /*2600*/  BPT.TRAP 0x1 ;  /* 0x000000040000795c */ /* 0x000fe20000300000 */
.L_x_25:
[----:B------:R-:W-:-:S04]  /*2610*/  IMAD.SHL.U32 R7, R0, 0x2000, RZ ;  /* 0x0000200000077824 */ /* 0x000fc800078e00ff */
[----:B0-----:R-:W-:-:S05]  /*2620*/  IMAD.IADD R4, R94, 0x1, R7 ;  /* 0x000000015e047824 */ /* 0x001fca00078e0207 */
[----:B------:R-:W-:-:S05]  /*2630*/  LEA R4, R4, UR41, 0x2 ;  /* 0x0000002904047c11 */ /* 0x000fca000f8e10ff */
[C---:B------:R-:W-:Y:S02]  /*2640*/  VIADD R9, R4.reuse, 0x800 ;  /* 0x0000080004097836 */ /* 0x040fe40000000000 */
[----:B------:R-:W-:Y:S02]  /*2650*/  VIADD R5, R4, 0x890 ;  /* 0x0000089004057836 */ /* 0x000fe40000000000 */
[----:B------:R-:W-:Y:S01]  /*2660*/  @P3 VIADD R5, R9, 0x70 ;  /* 0x0000007009053836 */ /* 0x000fe20000000000 */
[----:B-1----:R-:W-:Y:S06]  /*2670*/  @P1 BRA `(.L_x_26) ;  /* 0x0000000000081947 */ /* 0x002fec0003800000 */
[----:B------:R-:W0:Y:S02]  /*2680*/  SYNCS.PHASECHK.TRANS64.TRYWAIT P1, [R3+URZ], R6 ;  /* 0x00000006030075a7 */ /* 0x000e24000802017f */
[----:B0-----:R-:W-:Y:S05]  /*2690*/  @!P1 BRA `(.L_x_27) ;  /* 0x0000006c00209947 */ /* 0x001fea0003800000 */
.L_x_26:
[----:B0-----:R-:W0:Y:S01]  /*26a0*/  LDC R3, c[0x0][0x28c] ;  /* 0x0000a300ff037b82 */ /* 0x001e220000000800 */
[----:B------:R1:W2:Y:S01]  /*26b0*/  LDS R108, [R4+0x800] ;  /* 0x00080000046c7984 */ /* 0x0002a20000000800 */
[----:B------:R-:W-:-:S03]  /*26c0*/  UMOV UR5, UR44 ;  /* 0x0000002c00057c82 */ /* 0x000fc60008000000 */
[----:B------:R1:W3:Y:S04]  /*26d0*/  LDS R109, [R4+0x1800] ;  /* 0x00180000046d7984 */ /* 0x0002e80000000800 */
[----:B------:R1:W4:Y:S04]  /*26e0*/  LDS R110, [R5] ;  /* 0x00000000056e7984 */ /* 0x0003280000000800 */
[----:B------:R1:W1:Y:S01]  /*26f0*/  LDS R111, [R5+0x1000] ;  /* 0x00100000056f7984 */ /* 0x0002620000000800 */
[----:B0-----:R-:W-:-:S13]  /*2700*/  ISETP.GE.AND P1, PT, R3, 0x101, PT ;  /* 0x000001010300780c */ /* 0x001fda0003f26270 */
[----:B-1234-:R-:W-:Y:S05]  /*2710*/  @!P1 BRA `(.L_x_28) ;  /* 0x0000000c00149947 */ /* 0x01efea0003800000 */
[----:B------:R-:W-:Y:S01]  /*2720*/  R2UR UR9, R0 ;  /* 0x00000000000972ca */ /* 0x000fe200000e0000 */
[----:B------:R-:W-:Y:S01]  /*2730*/  IMAD.U32 R3, RZ, RZ, UR40 ;  /* 0x00000028ff037e24 */ /* 0x000fe2000f8e00ff */
[----:B------:R-:W-:-:S13]  /*2740*/  UMOV UR5, UR44 ;  /* 0x0000002c00057c82 */ /* 0x000fda0008000000 */
.L_x_36:
[----:B------:R-:W-:-:S04]  /*2750*/  UIADD3 UR6, UR9, 0x1, URZ ;  /* 0x0000000109067890 */ /* 0x000fc8000fffe03f */
[----:B------:R-:W-:-:S04]  /*2760*/  UISETP.NE.AND UP0, UPT, UR6, 0x2, UPT ;  /* 0x000000020600788c */ /* 0x000fc8000bf05270 */
[----:B------:R-:W-:Y:S02]  /*2770*/  USEL UR7, URZ, 0x1, UP0 ;  /* 0x000000013f077887 */ /* 0x000fe40008000000 */
[----:B------:R-:W-:-:S04]  /*2780*/  USEL UR6, UR6, URZ, UP0 ;  /* 0x0000003f06067287 */ /* 0x000fc80008000000 */
[----:B------:R-:W-:Y:S02]  /*2790*/  LOP3.LUT R8, R8, UR7, RZ, 0x3c, !PT ;  /* 0x0000000708087c12 */ /* 0x000fe4000f8e3cff */
[----:B------:R-:W-:Y:S01]  /*27a0*/  IMAD.U32 R0, RZ, RZ, UR6 ;  /* 0x00000006ff007e24 */ /* 0x000fe2000f8e00ff */
[----:B0-----:R-:W-:Y:S06]  /*27b0*/  @!P0 BRA `(.L_x_29) ;  /* 0x0000000000048947 */ /* 0x001fec0003800000 */
[----:B------:R-:W-:Y:S01]  /*27c0*/  BPT.TRAP 0x1 ;  /* 0x000000040000795c */ /* 0x000fe20000300000 */
.L_x_29:
[----:B------:R-:W-:Y:S01]  /*27d0*/  LEA R6, R0, UR41, 0x3 ;  /* 0x0000002900067c11 */ /* 0x000fe2000f8e18ff */
[----:B------:R-:W-:Y:S01]  /*27e0*/  ULEA UR8, UR9, UR4, 0xc ;  /* 0x0000000409087291 */ /* 0x000fe2000f8e603f */
[----:B------:R-:W-:Y:S01]  /*27f0*/  SHF.L.U32 R9, R8, 0x1f, RZ ;  /* 0x0000001f08097819 */ /* 0x000fe200000006ff */
[----:B------:R-:W-:Y:S01]  /*2800*/  UMOV UR7, 0x40000040 ;  /* 0x4000004000077882 */ /* 0x000fe20000000000 */
[----:B------:R-:W-:Y:S01]  /*2810*/  IMAD.U32 R5, RZ, RZ, UR9 ;  /* 0x00000009ff057e24 */ /* 0x000fe2000f8e00ff */
[----:B------:R-:W-:Y:S01]  /*2820*/  ISETP.NE.AND P3, PT, R103, RZ, PT ;  /* 0x000000ff6700720c */ /* 0x000fe20003f65270 */
[----:B------:R0:W1:Y:S01]  /*2830*/  SYNCS.PHASECHK.TRANS64.TRYWAIT P1, [R6+URZ], R9 ;  /* 0x00000009060075a7 */ /* 0x000062000802017f */
[----:B------:R-:W-:Y:S01]  /*2840*/  WARPGROUP.ARRIVE ;  /* 0x00000000000079c5 */ /* 0x000fe20000000000 */
[----:B------:R-:W-:Y:S01]  /*2850*/  UMOV UR6, UR8 ;  /* 0x0000000800067c82 */ /* 0x000fe20008000000 */
[----:B------:R-:W-:-:S04]  /*2860*/  IMAD R4, R5, 0x2000, R94 ;  /* 0x0000200005047824 */ /* 0x000fc800078e025e */
[----:B------:R-:W-:Y:S01]  /*2870*/  HGMMA.64x128x8.F32.TF32 R24, R108, gdesc[UR4], R24, gsb0 ;  /* 0x05e000046c187df0 */ /* 0x000fe20008002818 */
[----:B------:R-:W-:Y:S01]  /*2880*/  LEA R7, R4, UR41, 0x2 ;  /* 0x0000002904077c11 */ /* 0x000fe2000f8e10ff */
[----:B------:R-:W-:Y:S01]  /*2890*/  UIADD3 UR6, UR8, 0x2, URZ ;  /* 0x0000000208067890 */ /* 0x000fe2000fffe03f */
[----:B------:R-:W-:-:S03]  /*28a0*/  UMOV UR7, 0x40000040 ;  /* 0x4000004000077882 */ /* 0x000fc60000000000 */
[C---:B------:R-:W-:Y:S02]  /*28b0*/  VIADD R4, R7.reuse, 0x900 ;  /* 0x0000090007047836 */ /* 0x040fe40000000000 */
[----:B------:R-:W-:Y:S02]  /*28c0*/  VIADD R5, R7, 0x990 ;  /* 0x0000099007057836 */ /* 0x000fe40000000000 */
[----:B------:R-:W-:Y:S01]  /*28d0*/  @P3 VIADD R5, R4, 0x70 ;  /* 0x0000007004053836 */ /* 0x000fe20000000000 */
[----:B------:R-:W-:Y:S02]  /*28e0*/  WARPGROUP.DEPBAR.LE gsb0, 0x0 ;  /* 0x00008000000079c5 */ /* 0x000fe40000010000 */
[----:B------:R-:W-:Y:S04]  /*28f0*/  LDS R104, [R7+0x900] ;  /* 0x0009000007687984 */ /* 0x000fe80000000800 */
[----:B------:R-:W-:Y:S04]  /*2900*/  LDS R105, [R7+0x1900] ;  /* 0x0019000007697984 */ /* 0x000fe80000000800 */
[----:B------:R-:W-:Y:S04]  /*2910*/  LDS R106, [R5] ;  /* 0x00000000056a7984 */ /* 0x000fe80000000800 */
[----:B------:R-:W2:Y:S02]  /*2920*/  LDS R107, [R5+0x1000] ;  /* 0x00100000056b7984 */ /* 0x000ea40000000800 */
[----:B--2---:R-:W-:-:S06]  /*2930*/  WARPGROUP.ARRIVE ;  /* 0x00000000000079c5 */ /* 0x004fcc0000000000 */
[----:B------:R-:W-:Y:S03]  /*2940*/  HGMMA.64x128x8.F32.TF32 R24, R104, gdesc[UR4], R24, gsb0 ;  /* 0x05e0000468187df0 */ /* 0x000fe60008002818 */
[----:B------:R-:W-:Y:S02]  /*2950*/  WARPGROUP.DEPBAR.LE gsb0, 0x0 ;  /* 0x00008000000079c5 */ /* 0x000fe40000010000 */
[----:B------:R0:W2:Y:S04]  /*2960*/  LDS R104, [R7+0xa00] ;  /* 0x000a000007687984 */ /* 0x0000a80000000800 */
[----:B------:R0:W3:Y:S04]  /*2970*/  LDS R105, [R7+0x1a00] ;  /* 0x001a000007697984 */ /* 0x0000e80000000800 */
[----:B------:R0:W4:Y:S04]  /*2980*/  LDS R106, [R5+0x100] ;  /* 0x00010000056a7984 */ /* 0x0001280000000800 */
[----:B------:R0:W0:Y:S01]  /*2990*/  LDS R107, [R5+0x1100] ;  /* 0x00110000056b7984 */ /* 0x0000220000000800 */
[----:B-1----:R-:W-:Y:S05]  /*29a0*/  @!P0 BRA `(.L_x_30) ;  /* 0x0000000000048947 */ /* 0x002fea0003800000 */
[----:B------:R-:W-:Y:S01]  /*29b0*/  BPT.TRAP 0x1 ;  /* 0x000000040000795c */ /* 0x000fe20000300000 */
.L_x_30:
[----:B------:R-:W-:Y:S02]  /*29c0*/  UISETP.GT.U32.AND UP0, UPT, UR38, 0x1, UPT ;  /* 0x000000012600788c */ /* 0x000fe4000bf04070 */
[----:B------:R-:W-:-:S04]  /*29d0*/  ULEA UR6, UR5, UR41, 0x3 ;  /* 0x0000002905067291 */ /* 0x000fc8000f8e183f */
[----:B------:R-:W-:Y:S01]  /*29e0*/  UIADD3 UR6, UR6, 0x10, URZ ;  /* 0x0000001006067890 */ /* 0x000fe2000fffe03f */
[----:B------:R-:W-:-:S03]  /*29f0*/  PLOP3.LUT P2, PT, PT, PT, UP0, 0x80, 0x0 ;  /* 0x000000000000781c */ /* 0x000fc60003f4f008 */
[----:B------:R-:W-:-:S09]  /*2a00*/  UPRMT UR6, URZ, 0x654, UR6 ;  /* 0x000006543f067896 */ /* 0x000fd20008000006 */
[----:B------:R-:W-:Y:S01]  /*2a10*/  SYNCS.ARRIVE.TRANS64.RED.A1T0 RZ, [UR6], RZ ;  /* 0x000000ffffff79a7 */ /* 0x000fe20008100406 */
[----:B------:R-:W-:Y:S05]  /*2a20*/  @P2 BRA `(.L_x_31) ;  /* 0x0000000000042947 */ /* 0x000fea0003800000 */
[----:B------:R-:W-:Y:S01]  /*2a30*/  BPT.TRAP 0x1 ;  /* 0x000000040000795c */ /* 0x000fe20000300000 */
.L_x_31:
[----:B------:R-:W-:Y:S01]  /*2a40*/  UIADD3 UR6, UR8, 0x4, URZ ;  /* 0x0000000408067890 */ /* 0x000fe2000fffe03f */
[----:B0-234-:R-:W-:Y:S01]  /*2a50*/  WARPGROUP.ARRIVE ;  /* 0x00000000000079c5 */ /* 0x01dfe20000000000 */
[----:B------:R-:W-:Y:S01]  /*2a60*/  UMOV UR7, 0x40000040 ;  /* 0x4000004000077882 */ /* 0x000fe20000000000 */
[----:B------:R-:W-:-:S04]  /*2a70*/  UIADD3 UR5, UR5, 0x1, URZ ;  /* 0x0000000105057890 */ /* 0x000fc8000fffe03f */
[----:B------:R-:W-:-:S05]  /*2a80*/  UISETP.NE.AND UP0, UPT, UR5, 0x2, UPT ;  /* 0x000000020500788c */ /* 0x000fca000bf05270 */
[----:B------:R-:W-:Y:S01]  /*2a90*/  HGMMA.64x128x8.F32.TF32 R24, R104, gdesc[UR4], R24, gsb0 ;  /* 0x05e0000468187df0 */ /* 0x000fe20008002818 */
[----:B------:R-:W-:Y:S01]  /*2aa0*/  UIADD3 UR6, UR8, 0x6, URZ ;  /* 0x0000000608067890 */ /* 0x000fe2000fffe03f */
[----:B------:R-:W-:Y:S01]  /*2ab0*/  UMOV UR7, 0x40000040 ;  /* 0x4000004000077882 */ /* 0x000fe20000000000 */
[----:B------:R-:W-:Y:S01]  /*2ac0*/  USEL UR5, UR5, URZ, UP0 ;  /* 0x0000003f05057287 */ /* 0x000fe20008000000 */
[----:B------:R-:W-:Y:S02]  /*2ad0*/  WARPGROUP.DEPBAR.LE gsb0, 0x0 ;  /* 0x00008000000079c5 */ /* 0x000fe40000010000 */
[----:B------:R-:W-:Y:S04]  /*2ae0*/  LDS R104, [R7+0xb00] ;  /* 0x000b000007687984 */ /* 0x000fe80000000800 */
[----:B------:R-:W-:Y:S04]  /*2af0*/  LDS R105, [R7+0x1b00] ;  /* 0x001b000007697984 */ /* 0x000fe80000000800 */
[----:B------:R-:W-:Y:S04]  /*2b00*/  LDS R106, [R5+0x200] ;  /* 0x00020000056a7984 */ /* 0x000fe80000000800 */
[----:B------:R-:W0:Y:S02]  /*2b10*/  LDS R107, [R5+0x1200] ;  /* 0x00120000056b7984 */ /* 0x000e240000000800 */
[----:B0-----:R-:W-:-:S06]  /*2b20*/  WARPGROUP.ARRIVE ;  /* 0x00000000000079c5 */ /* 0x001fcc0000000000 */
[----:B------:R-:W-:Y:S01]  /*2b30*/  HGMMA.64x128x8.F32.TF32 R24, R104, gdesc[UR4], R24, gsb0 ;  /* 0x05e0000468187df0 */ /* 0x000fe20008002818 */
[----:B------:R-:W-:Y:S01]  /*2b40*/  UIADD3 UR6, UR8, 0x400, URZ ;  /* 0x0000040008067890 */ /* 0x000fe2000fffe03f */
[----:B------:R-:W-:Y:S01]  /*2b50*/  UMOV UR7, 0x40000040 ;  /* 0x4000004000077882 */ /* 0x000fe20000000000 */
        /* <DEDUP_REMOVED lines=96> */
[----:B------:R-:W-:Y:S03]  /*3160*/  HGMMA.64x128x8.F32.TF32 R24, R104, gdesc[UR4], R24, gsb0 ;  /* 0x05e0000468187df0 */ /* 0x000fe60008002818 */
[----:B------:R-:W-:Y:S02]  /*3170*/  WARPGROUP.DEPBAR.LE gsb0, 0x0 ;  /* 0x00008000000079c5 */ /* 0x000fe40000010000 */
[----:B------:R0:W1:Y:S04]  /*3180*/  LDS R104, [R7+0x1700] ;  /* 0x0017000007687984 */ /* 0x0000680000000800 */
[----:B------:R0:W2:Y:S04]  /*3190*/  LDS R105, [R7+0x2700] ;  /* 0x0027000007697984 */ /* 0x0000a80000000800 */
[----:B------:R0:W3:Y:S04]  /*31a0*/  LDS R106, [R5+0xe00] ;  /* 0x000e0000056a7984 */ /* 0x0000e80000000800 */
[----:B------:R0:W4:Y:S01]  /*31b0*/  LDS R107, [R5+0x1e00] ;  /* 0x001e0000056b7984 */ /* 0x0001220000000800 */
[----:B------:R-:W-:Y:S05]  /*31c0*/  @!P0 BRA `(.L_x_32) ;  /* 0x0000000000048947 */ /* 0x000fea0003800000 */
[----:B------:R-:W-:Y:S01]  /*31d0*/  BPT.TRAP 0x1 ;  /* 0x000000040000795c */ /* 0x000fe20000300000 */
.L_x_32:
[----:B0-----:R-:W-:Y:S01]  /*31e0*/  IMAD.SHL.U32 R7, R0, 0x2000, RZ ;  /* 0x0000200000077824 */ /* 0x001fe200078e00ff */
[----:B------:R-:W-:Y:S03]  /*31f0*/  BSSY B0, `(.L_x_33) ;  /* 0x0000009000007945 */ /* 0x000fe60003800000 */
[----:B------:R-:W-:-:S05]  /*3200*/  IMAD.IADD R4, R94, 0x1, R7 ;  /* 0x000000015e047824 */ /* 0x000fca00078e0207 */
[----:B------:R-:W-:-:S05]  /*3210*/  LEA R5, R4, UR41, 0x2 ;  /* 0x0000002904057c11 */ /* 0x000fca000f8e10ff */
[C---:B------:R-:W-:Y:S02]  /*3220*/  VIADD R10, R5.reuse, 0x800 ;  /* 0x00000800050a7836 */ /* 0x040fe40000000000 */
[----:B------:R-:W-:Y:S02]  /*3230*/  VIADD R4, R5, 0x890 ;  /* 0x0000089005047836 */ /* 0x000fe40000000000 */
[----:B------:R-:W-:Y:S01]  /*3240*/  @P3 VIADD R4, R10, 0x70 ;  /* 0x000000700a043836 */ /* 0x000fe20000000000 */
[----:B------:R-:W-:Y:S06]  /*3250*/  @P1 BRA `(.L_x_34) ;  /* 0x0000000000081947 */ /* 0x000fec0003800000 */
[----:B------:R-:W0:Y:S02]  /*3260*/  SYNCS.PHASECHK.TRANS64.TRYWAIT P1, [R6+URZ], R9 ;  /* 0x00000009060075a7 */ /* 0x000e24000802017f */
[----:B0-----:R-:W-:Y:S05]  /*3270*/  @!P1 BRA `(.L_x_35) ;  /* 0x00000060003c9947 */ /* 0x001fea0003800000 */
.L_x_34:
[----:B------:R-:W-:Y:S05]  /*3280*/  BSYNC B0 ;  /* 0x0000000000007941 */ /* 0x000fea0003800000 */
.L_x_33:
[----:B------:R0:W0:Y:S01]  /*3290*/  LDS R108, [R5+0x800] ;  /* 0x00080000056c7984 */ /* 0x0000220000000800 */
[----:B------:R-:W-:Y:S05]  /*32a0*/  WARPSYNC.ALL ;  /* 0x0000000000007948 */ /* 0x000fea0003800000 */
[----:B------:R0:W0:Y:S04]  /*32b0*/  LDS R109, [R5+0x1800] ;  /* 0x00180000056d7984 */ /* 0x0000280000000800 */
[----:B------:R0:W0:Y:S04]  /*32c0*/  LDS R110, [R4] ;  /* 0x00000000046e7984 */ /* 0x0000280000000800 */
[----:B------:R0:W0:Y:S01]  /*32d0*/  LDS R111, [R4+0x1000] ;  /* 0x00100000046f7984 */ /* 0x0000220000000800 */
[----:B------:R-:W-:Y:S01]  /*32e0*/  UIADD3 UR6, UR8, 0xc06, URZ ;  /* 0x00000c0608067890 */ /* 0x000fe2000fffe03f */
[----:B-1234-:R-:W-:Y:S01]  /*32f0*/  WARPGROUP.ARRIVE ;  /* 0x00000000000079c5 */ /* 0x01efe20000000000 */
[----:B------:R-:W-:Y:S01]  /*3300*/  UMOV UR7, 0x40000040 ;  /* 0x4000004000077882 */ /* 0x000fe20000000000 */
[C---:B------:R-:W-:Y:S01]  /*3310*/  ISETP.GT.AND P1, PT, R3.reuse, 0x2, PT ;  /* 0x000000020300780c */ /* 0x040fe20003f24270 */
[----:B------:R-:W-:Y:S01]  /*3320*/  VIADD R3, R3, 0xffffffff ;  /* 0xffffffff03037836 */ /* 0x000fe20000000000 */
[----:B------:R-:W-:-:S04]  /*3330*/  R2UR UR9, R0 ;  /* 0x00000000000972ca */ /* 0x000fc800000e0000 */
[----:B------:R-:W-:Y:S03]  /*3340*/  HGMMA.64x128x8.F32.TF32 R24, R104, gdesc[UR4], R24, gsb0 ;  /* 0x05e0000468187df0 */ /* 0x000fe60008002818 */
[----:B------:R-:W-:-:S04]  /*3350*/  WARPGROUP.DEPBAR.LE gsb0, 0x0 ;  /* 0x00008000000079c5 */ /* 0x000fc80000010000 */
[----:B------:R-:W-:Y:S05]  /*3360*/  @P1 BRA `(.L_x_36) ;  /* 0xfffffff000f81947 */ /* 0x000fea000383ffff */
.L_x_28:
[----:B0-----:R-:W-:Y:S01]  /*3370*/  IMAD.MOV.U32 R5, RZ, RZ, 0x40000040 ;  /* 0x40000040ff057424 */ /* 0x001fe200078e00ff */
[----:B------:R-:W-:Y:S01]  /*3380*/  LEA R4, R0, UR4, 0xc ;  /* 0x0000000400047c11 */ /* 0x000fe2000f8e60ff */
[----:B------:R-:W-:Y:S01]  /*3390*/  WARPGROUP.ARRIVE ;  /* 0x00000000000079c5 */ /* 0x000fe20000000000 */
[----:B------:R-:W-:Y:S01]  /*33a0*/  IMAD.IADD R7, R94, 0x1, R7 ;  /* 0x000000015e077824 */ /* 0x000fe200078e0207 */
[----:B------:R-:W-:Y:S02]  /*33b0*/  ISETP.NE.AND P1, PT, R103, RZ, PT ;  /* 0x000000ff6700720c */ /* 0x000fe40003f25270 */
[----:B------:R-:W-:Y:S02]  /*33c0*/  R2UR UR6, R4 ;  /* 0x00000000040672ca */ /* 0x000fe400000e0000 */
[----:B------:R-:W-:Y:S02]  /*33d0*/  R2UR UR7, R5 ;  /* 0x00000000050772ca */ /* 0x000fe400000e0000 */
[----:B------:R-:W-:Y:S01]  /*33e0*/  LEA R3, R7, UR41, 0x2 ;  /* 0x0000002907037c11 */ /* 0x000fe2000f8e10ff */
[----:B------:R-:W-:-:S04]  /*33f0*/  IMAD.MOV.U32 R7, RZ, RZ, 0x40000040 ;  /* 0x40000040ff077424 */ /* 0x000fc800078e00ff */
[C---:B------:R-:W-:Y:S02]  /*3400*/  VIADD R6, R3.reuse, 0x900 ;  /* 0x0000090003067836 */ /* 0x040fe40000000000 */
[----:B------:R-:W-:Y:S02]  /*3410*/  VIADD R0, R3, 0x990 ;  /* 0x0000099003007836 */ /* 0x000fe40000000000 */
[----:B------:R-:W-:Y:S02]  /*3420*/  @P1 VIADD R0, R6, 0x70 ;  /* 0x0000007006001836 */ /* 0x000fe40000000000 */
[----:B------:R-:W-:Y:S01]  /*3430*/  HGMMA.64x128x8.F32.TF32 R24, R108, gdesc[UR4], R24, gsb0 ;  /* 0x05e000046c187df0 */ /* 0x000fe20008002818 */
[----:B------:R-:W-:Y:S01]  /*3440*/  VIADD R6, R4, 0x2 ;  /* 0x0000000204067836 */ /* 0x000fe20000000000 */
[----:B------:R-:W-:-:S04]  /*3450*/  R2UR UR7, R7 ;  /* 0x00000000070772ca */ /* 0x000fc800000e0000 */
[----:B------:R-:W-:Y:S01]  /*3460*/  R2UR UR6, R6 ;  /* 0x00000000060672ca */ /* 0x000fe200000e0000 */
[----:B------:R-:W-:Y:S02]  /*3470*/  WARPGROUP.DEPBAR.LE gsb0, 0x0 ;  /* 0x00008000000079c5 */ /* 0x000fe40000010000 */
[----:B------:R-:W-:Y:S04]  /*3480*/  LDS R104, [R3+0x900] ;  /* 0x0009000003687984 */ /* 0x000fe80000000800 */
[----:B------:R-:W-:Y:S04]  /*3490*/  LDS R105, [R3+0x1900] ;  /* 0x0019000003697984 */ /* 0x000fe80000000800 */
[----:B------:R-:W-:Y:S04]  /*34a0*/  LDS R106, [R0] ;  /* 0x00000000006a7984 */ /* 0x000fe80000000800 */
        /* <DEDUP_REMOVED lines=10> */
.L_x_37:
        /* <DEDUP_REMOVED lines=8> */
.L_x_38:
[----:B------:R-:W-:Y:S01]  /*35d0*/  VIADD R6, R4, 0x4 ;  /* 0x0000000404067836 */ /* 0x000fe20000000000 */
[----:B-1234-:R-:W-:Y:S01]  /*35e0*/  WARPGROUP.ARRIVE ;  /* 0x00000000000079c5 */ /* 0x01efe20000000000 */
[----:B------:R-:W-:Y:S02]  /*35f0*/  IMAD.MOV.U32 R7, RZ, RZ, 0x40000040 ;  /* 0x40000040ff077424 */ /* 0x000fe400078e00ff */
[----:B------:R-:W-:Y:S01]  /*3600*/  IMAD.MOV.U32 R5, RZ, RZ, 0x40000040 ;  /* 0x40000040ff057424 */ /* 0x000fe200078e00ff */
[----:B------:R-:W-:Y:S01]  /*3610*/  R2UR UR6, R6 ;  /* 0x00000000060672ca */ /* 0x000fe200000e0000 */
[----:B------:R-:W-:Y:S01]  /*3620*/  VIADD R6, R4, 0x6 ;  /* 0x0000000604067836 */ /* 0x000fe20000000000 */
[----:B------:R-:W-:Y:S01]  /*3630*/  R2UR UR7, R7 ;  /* 0x00000000070772ca */ /* 0x000fe200000e0000 */
[----:B------:R-:W-:-:S12]  /*3640*/  IMAD.MOV.U32 R7, RZ, RZ, 0x40000040 ;  /* 0x40000040ff077424 */ /* 0x000fd800078e00ff */
[----:B------:R-:W-:Y:S01]  /*3650*/  HGMMA.64x128x8.F32.TF32 R24, R104, gdesc[UR4], R24, gsb0 ;  /* 0x05e0000468187df0 */ /* 0x000fe20008002818 */
[----:B------:R-:W-:Y:S01]  /*3660*/  R2UR UR6, R6 ;  /* 0x00000000060672ca */ /* 0x000fe200000e0000 */
[----:B------:R-:W-:Y:S01]  /*3670*/  VIADD R6, R4, 0x400 ;  /* 0x0000040004067836 */ /* 0x000fe20000000000 */
[----:B------:R-:W-:Y:S01]  /*3680*/  R2UR UR7, R7 ;  /* 0x00000000070772ca */ /* 0x000fe200000e0000 */
[----:B------:R-:W-:Y:S01]  /*3690*/  IMAD.MOV.U32 R7, RZ, RZ, 0x40000040 ;  /* 0x40000040ff077424 */ /* 0x000fe200078e00ff */
[----:B------:R-:W-:Y:S02]  /*36a0*/  WARPGROUP.DEPBAR.LE gsb0, 0x0 ;  /* 0x00008000000079c5 */ /* 0x000fe40000010000 */
[----:B------:R-:W-:Y:S04]  /*36b0*/  LDS R104, [R3+0xb00] ;  /* 0x000b000003687984 */ /* 0x000fe80000000800 */
[----:B------:R-:W-:Y:S04]  /*36c0*/  LDS R105, [R3+0x1b00] ;  /* 0x001b000003697984 */ /* 0x000fe80000000800 */
[----:B------:R-:W-:Y:S04]  /*36d0*/  LDS R106, [R0+0x200] ;  /* 0x00020000006a7984 */ /* 0x000fe80000000800 */
[----:B------:R-:W1:Y:S02]  /*36e0*/  LDS R107, [R0+0x1200] ;  /* 0x00120000006b7984 */ /* 0x000e640000000800 */
[----:B-1----:R-:W-:-:S06]  /*36f0*/  WARPGROUP.ARRIVE ;  /* 0x00000000000079c5 */ /* 0x002fcc0000000000 */
        /* <DEDUP_REMOVED lines=101> */
[C---:B------:R-:W-:Y:S01]  /*3d50*/  VIADD R6, R4.reuse, 0xc04 ;  /* 0x00000c0404067836 */ /* 0x040fe20000000000 */
[----:B------:R-:W-:Y:S01]  /*3d60*/  R2UR UR7, R7 ;  /* 0x00000000070772ca */ /* 0x000fe200000e0000 */
[----:B------:R-:W-:Y:S02]  /*3d70*/  IMAD.MOV.U32 R7, RZ, RZ, 0x40000040 ;  /* 0x40000040ff077424 */ /* 0x000fe400078e00ff */
[----:B------:R-:W-:Y:S01]  /*3d80*/  VIADD R4, R4, 0xc06 ;  /* 0x00000c0604047836 */ /* 0x000fe20000000000 */
[----:B------:R-:W-:Y:S02]  /*3d90*/  WARPGROUP.DEPBAR.LE gsb0, 0x0 ;  /* 0x00008000000079c5 */ /* 0x000fe40000010000 */
[----:B------:R-:W-:Y:S04]  /*3da0*/  LDS R104, [R3+0x1500] ;  /* 0x0015000003687984 */ /* 0x000fe80000000800 */
[----:B------:R-:W-:Y:S04]  /*3db0*/  LDS R105, [R3+0x2500] ;  /* 0x0025000003697984 */ /* 0x000fe80000000800 */
[----:B------:R-:W-:Y:S04]  /*3dc0*/  LDS R106, [R0+0xc00] ;  /* 0x000c0000006a7984 */ /* 0x000fe80000000800 */
[----:B------:R-:W1:Y:S02]  /*3dd0*/  LDS R107, [R0+0x1c00] ;  /* 0x001c0000006b7984 */ /* 0x000e640000000800 */
[----:B-1----:R-:W-:-:S06]  /*3de0*/  WARPGROUP.ARRIVE ;  /* 0x00000000000079c5 */ /* 0x002fcc0000000000 */
[----:B------:R-:W-:Y:S01]  /*3df0*/  HGMMA.64x128x8.F32.TF32 R24, R104, gdesc[UR4], R24, gsb0 ;  /* 0x05e0000468187df0 */ /* 0x000fe20008002818 */
[----:B------:R-:W-:Y:S02]  /*3e00*/  R2UR UR6, R6 ;  /* 0x00000000060672ca */ /* 0x000fe400000e0000 */
[----:B------:R-:W-:Y:S01]  /*3e10*/  R2UR UR7, R7 ;  /* 0x00000000070772ca */ /* 0x000fe200000e0000 */
        /* <DEDUP_REMOVED lines=15> */
[----:B------:R-:W-:Y:S03]  /*3f10*/  HGMMA.64x128x8.F32.TF32 R24, R104, gdesc[UR4], R24, gsb0 ;  /* 0x05e0000468187df0 */ /* 0x000fe60008002818 */
[----:B------:R-:W-:Y:S02]  /*3f20*/  WARPGROUP.DEPBAR.LE gsb0, 0x0 ;  /* 0x00008000000079c5 */ /* 0x000fe40000010000 */
.L_x_24:
[----:B------:R2:W-:Y:S01]  /*3f30*/  SYNCS.ARRIVE.TRANS64.A1T0 RZ, [R102+UR46], RZ ;  /* 0x000000ff66ff79a7 */ /* 0x0005e2000810002e */
[----:B------:R-:W-:Y:S05]  /*3f40*/  @!P0 BRA `(.L_x_39) ;  /* 0x0000000000048947 */ /* 0x000fea0003800000 */
[----:B------:R-:W-:Y:S01]  /*3f50*/  BPT.TRAP 0x1 ;  /* 0x000000040000795c */ /* 0x000fe20000300000 */
.L_x_39:
[----:B------:R-:W-:Y:S02]  /*3f60*/  UIADD3 UR4, UR39, 0x1, UR44 ;  /* 0x0000000127047890 */ /* 0x000fe4000fffe02c */
[----:B------:R-:W-:Y:S02]  /*3f70*/  UISETP.GT.U32.AND UP0, UPT, UR38, 0x1, UPT ;  /* 0x000000012600788c */ /* 0x000fe4000bf04070 */
[----:B------:R-:W-:-:S04]  /*3f80*/  USHF.L.U32 UR4, UR4, 0x3, URZ ;  /* 0x0000000304047899 */ /* 0x000fc8000800063f */
[----:B------:R-:W-:Y:S01]  /*3f90*/  ULOP3.LUT UR4, UR4, 0x8, URZ, 0xc0, !UPT ;  /* 0x0000000804047892 */ /* 0x000fe2000f8ec03f */
[----:B------:R-:W-:-:S03]  /*3fa0*/  PLOP3.LUT P0, PT, PT, PT, UP0, 0x80, 0x0 ;  /* 0x000000000000781c */ /* 0x000fc60003f0f008 */
[----:B------:R-:W-:-:S04]  /*3fb0*/  UIADD3 UR4, UR41, 0x10, UR4 ;  /* 0x0000001029047890 */ /* 0x000fc8000fffe004 */
[----:B------:R-:W-:-:S09]  /*3fc0*/  UPRMT UR4, URZ, 0x654, UR4 ;  /* 0x000006543f047896 */ /* 0x000fd20008000004 */
[----:B------:R-:W-:Y:S01]  /*3fd0*/  SYNCS.ARRIVE.TRANS64.RED.A1T0 RZ, [UR4], RZ ;  /* 0x000000ffffff79a7 */ /* 0x000fe20008100404 */
[----:B------:R-:W-:Y:S05]  /*3fe0*/  @P0 BRA `(.L_x_40) ;  /* 0x0000000000040947 */ /* 0x000fea0003800000 */
[----:B------:R-:W-:Y:S01]  /*3ff0*/  BPT.TRAP 0x1 ;  /* 0x000000040000795c */ /* 0x000fe20000300000 */
.L_x_40:
[----:B0-----:R-:W-:Y:S02]  /*4000*/  SHF.L.U32 R3, R101, 0x1f, RZ ;  /* 0x0000001f65037819 */ /* 0x001fe400000006ff */
[----:B------:R-:W-:Y:S02]  /*4010*/  SHF.R.S32.HI R13, RZ, 0x1f, R19 ;  /* 0x0000001fff0d7819 */ /* 0x000fe40000011413 */
[----:B------:R-:W0:Y:S02]  /*4020*/  SYNCS.PHASECHK.TRANS64.TRYWAIT P0, [R98+URZ+0x8], R3 ;  /* 0x00000803620075a7 */ /* 0x000e24000800017f */
[----:B0-----:R-:W-:Y:S05]  /*4030*/  @!P0 BRA `(.L_x_41) ;  /* 0x0000005000e08947 */ /* 0x001fea0003800000 */
.L_x_197:
[----:B------:R-:W-:Y:S01]  /*4040*/  IMAD.SHL.U32 R5, R18, 0x40, RZ ;  /* 0x0000004012057824 */ /* 0x000fe200078e00ff */
[----:B------:R-:W-:Y:S01]  /*4050*/  ULDC UR6, c[0x0][0x284] ;  /* 0x0000a10000067ab9 */ /* 0x000fe20000000800 */
[----:B------:R-:W-:Y:S01]  /*4060*/  IMAD.SHL.U32 R10, R2, 0x80, RZ ;  /* 0x00000080020a7824 */ /* 0x000fe200078e00ff */
[----:B------:R-:W-:Y:S01]  /*4070*/  ULDC.64 UR4, c[0x0][0x5d0] ;  /* 0x0001740000047ab9 */ /* 0x000fe20000000a00 */
[----:B------:R-:W-:Y:S01]  /*4080*/  IMAD.WIDE R20, R18, 0x40, R90 ;  /* 0x0000004012147825 */ /* 0x000fe200078e025a */
[----:B------:R-:W-:Y:S01]  /*4090*/  ISETP.GE.AND P0, PT, R5, UR6, PT ;  /* 0x0000000605007c0c */ /* 0x000fe2000bf06270 */
[----:B------:R-:W-:Y:S01]  /*40a0*/  ULDC UR6, c[0x0][0x288] ;  /* 0x0000a20000067ab9 */ /* 0x000fe20000000800 */
[----:B------:R-:W-:Y:S01]  /*40b0*/  SHF.R.S32.HI R11, RZ, 0x1f, R10 ;  /* 0x0000001fff0b7819 */ /* 0x000fe2000001140a */
[----:B------:R-:W-:Y:S01]  /*40c0*/  IMAD R0, R13, UR4, RZ ;  /* 0x000000040d007c24 */ /* 0x000fe2000f8e02ff */
[----:B------:R-:W-:Y:S01]  /*40d0*/  ISETP.GE.OR P0, PT, R10, UR6, P0 ;  /* 0x000000060a007c0c */ /* 0x000fe20008706670 */
[----:B0-----:R-:W-:-:S04]  /*40e0*/  IMAD.WIDE.U32 R2, R19, UR4, R92 ;  /* 0x0000000413027c25 */ /* 0x001fc8000f8e005c */
[----:B------:R-:W-:Y:S01]  /*40f0*/  IMAD R7, R19, UR5, R0 ;  /* 0x0000000513077c24 */ /* 0x000fe2000f8e0200 */
[----:B-1----:R-:W-:Y:S01]  /*4100*/  IADD3 R2, P1, R10, R2, RZ ;  /* 0x000000020a027210 */ /* 0x002fe20007f3e0ff */
[----:B------:R-:W-:Y:S02]  /*4110*/  ULDC.64 UR4, c[0x0][0x5c8] ;  /* 0x0001720000047ab9 */ /* 0x000fe40000000a00 */
[----:B------:R-:W-:Y:S01]  /*4120*/  IMAD R9, R21, UR4, RZ ;  /* 0x0000000415097c24 */ /* 0x000fe2000f8e02ff */
[----:B------:R-:W-:-:S03]  /*4130*/  IADD3.X R3, R11, R3, R7, P1, !PT ;  /* 0x000000030b037210 */ /* 0x000fc60000ffe407 */
[C---:B------:R-:W-:Y:S02]  /*4140*/  IMAD R9, R20.reuse, UR5, R9 ;  /* 0x0000000514097c24 */ /* 0x040fe4000f8e0209 */
[----:B------:R-:W-:Y:S01]  /*4150*/  IMAD.WIDE.U32 R104, R20, UR4, R2 ;  /* 0x0000000414687c25 */ /* 0x000fe2000f8e0002 */
[----:B------:R-:W-:Y:S06]  /*4160*/  @P0 BRA `(.L_x_42) ;  /* 0x0000003000d00947 */ /* 0x000fec0003800000 */
[----:B-----5:R-:W-:Y:S01]  /*4170*/  FSETP.NEU.AND P0, PT, R89, RZ, PT ;  /* 0x000000ff5900720b */ /* 0x020fe20003f0d000 */
[----:B------:R-:W-:Y:S01]  /*4180*/  IMAD.IADD R18, R97, 0x1, -R10 ;  /* 0x0000000161127824 */ /* 0x000fe200078e0a0a */
[----:B------:R-:W-:Y:S01]  /*4190*/  BSSY B0, `(.L_x_42) ;  /* 0x0000331000007945 */ /* 0x000fe20003800000 */
[----:B------:R-:W-:Y:S02]  /*41a0*/  IMAD.IADD R0, R100, 0x1, -R5 ;  /* 0x0000000164007824 */ /* 0x000fe400078e0a05 */
[----:B------:R-:W-:Y:S01]  /*41b0*/  IMAD.IADD R7, R105, 0x1, R9 ;  /* 0x0000000169077824 */ /* 0x000fe200078e0209 */
[----:B------:R-:W-:-:S04]  /*41c0*/  ISETP.GT.AND P3, PT, R18, RZ, PT ;  /* 0x000000ff1200720c */ /* 0x000fc80003f64270 */
[----:B------:R-:W-:-:S03]  /*41d0*/  ISETP.GT.AND P1, PT, R0, RZ, P3 ;  /* 0x000000ff0000720c */ /* 0x000fc60001f24270 */
[----:B------:R-:W-:Y:S10]  /*41e0*/  @!P0 BRA `(.L_x_43) ;  /* 0x0000002400148947 */ /* 0x000ff40003800000 */
[----:B------:R-:W0:Y:S01]  /*41f0*/  LDC.64 R108, c[0x0][0x5b8] ;  /* 0x00016e00ff6c7b82 */ /* 0x000e220000000a00 */
[----:B------:R-:W-:-:S07]  /*4200*/  ULDC.64 UR4, c[0x0][0x5c0] ;  /* 0x0001700000047ab9 */ /* 0x000fce0000000a00 */
[----:B------:R-:W1:Y:S08]  /*4210*/  LDC.64 R110, c[0x0][0x5b0] ;  /* 0x00016c00ff6e7b82 */ /* 0x000e700000000a00 */
[----:B------:R-:W3:Y:S01]  /*4220*/  LDC.64 R112, c[0x0][0x5a8] ;  /* 0x00016a00ff707b82 */ /* 0x000ee20000000a00 */
[-C--:B0-----:R-:W-:Y:S02]  /*4230*/  IMAD R4, R13, R108.reuse, RZ ;  /* 0x0000006c0d047224 */ /* 0x081fe400078e02ff */
[----:B------:R-:W-:-:S04]  /*4240*/  IMAD.WIDE.U32 R2, R19, R108, R92 ;  /* 0x0000006c13027225 */ /* 0x000fc800078e005c */
[----:B------:R-:W-:Y:S01]  /*4250*/  IMAD R23, R19, R109, R4 ;  /* 0x0000006d13177224 */ /* 0x000fe200078e0204 */
[----:B------:R-:W-:Y:S01]  /*4260*/  IADD3 R4, P0, R10, R2, RZ ;  /* 0x000000020a047210 */ /* 0x000fe20007f1e0ff */
[----:B-1----:R-:W-:-:S03]  /*4270*/  IMAD R2, R21, R110, RZ ;  /* 0x0000006e15027224 */ /* 0x002fc600078e02ff */
[----:B------:R-:W-:Y:S01]  /*4280*/  IADD3.X R5, R11, R3, R23, P0, !PT ;  /* 0x000000030b057210 */ /* 0x000fe200007fe417 */
[C---:B------:R-:W-:Y:S02]  /*4290*/  IMAD R21, R20.reuse, R111, R2 ;  /* 0x0000006f14157224 */ /* 0x040fe400078e0202 */
[----:B------:R-:W-:-:S04]  /*42a0*/  IMAD.WIDE.U32 R2, R20, R110, R4 ;  /* 0x0000006e14027225 */ /* 0x000fc800078e0004 */
[----:B------:R-:W-:Y:S01]  /*42b0*/  IMAD.IADD R3, R3, 0x1, R21 ;  /* 0x0000000103037824 */ /* 0x000fe200078e0215 */
[----:B---3--:R-:W-:-:S04]  /*42c0*/  LEA R8, P0, R2, R112, 0x2 ;  /* 0x0000007002087211 */ /* 0x008fc800078010ff */
[----:B------:R-:W-:-:S05]  /*42d0*/  LEA.HI.X R9, R2, R113, R3, 0x2, P0 ;  /* 0x0000007102097211 */ /* 0x000fca00000f1403 */
[----:B------:R0:W3:Y:S01]  /*42e0*/  @P1 LDG.E.LTC128B R106, desc[UR36][R8.64] ;  /* 0x00000024086a1981 */ /* 0x0000e2000c1e1920 */
[----:B------:R-:W-:Y:S01]  /*42f0*/  IMAD.WIDE.U32 R2, R20, R110, R10 ;  /* 0x0000006e14027225 */ /* 0x000fe200078e000a */
[----:B------:R-:W-:Y:S01]  /*4300*/  SHF.L.U64.HI R15, R110, 0x3, R111 ;  /* 0x000000036e0f7819 */ /* 0x000fe2000001026f */
[----:B------:R-:W-:Y:S01]  /*4310*/  BSSY B1, `(.L_x_44) ;  /* 0x0000017000017945 */ /* 0x000fe20003800000 */
[----:B------:R-:W-:Y:S01]  /*4320*/  ISETP.GT.AND P3, PT, R0, 0x8, P3 ;  /* 0x000000080000780c */ /* 0x000fe20001f64270 */
[----:B------:R-:W-:Y:S01]  /*4330*/  IMAD.SHL.U32 R14, R110, 0x8, RZ ;  /* 0x000000086e0e7824 */ /* 0x000fe200078e00ff */
[----:B------:R-:W-:-:S03]  /*4340*/  IADD3 R12, P0, R92, R2, RZ ;  /* 0x000000025c0c7210 */ /* 0x000fc60007f1e0ff */
[----:B------:R-:W-:Y:S01]  /*4350*/  IMAD.WIDE.U32 R14, R20, R110, R14 ;  /* 0x0000006e140e7225 */ /* 0x000fe200078e000e */
[----:B------:R-:W-:Y:S02]  /*4360*/  IADD3.X R13, R93, R21, R3, P0, !PT ;  /* 0x000000155d0d7210 */ /* 0x000fe400007fe403 */
[----:B------:R-:W-:Y:S01]  /*4370*/  LEA R6, P0, R104, UR4, 0x2 ;  /* 0x0000000468067c11 */ /* 0x000fe2000f8010ff */
[----:B------:R-:W-:Y:S01]  /*4380*/  IMAD.IADD R21, R21, 0x1, R15 ;  /* 0x0000000115157824 */ /* 0x000fe200078e020f */
[----:B0-----:R-:W-:Y:S01]  /*4390*/  IADD3 R8, P2, R4, R14, RZ ;  /* 0x0000000e04087210 */ /* 0x001fe20007f5e0ff */
[----:B------:R-:W-:Y:S01]  /*43a0*/  IMAD.WIDE.U32 R12, R19, R108, R12 ;  /* 0x0000006c130c7225 */ /* 0x000fe200078e000c */
[----:B------:R-:W-:-:S03]  /*43b0*/  LEA.HI.X R7, R104, UR5, R7, 0x2, P0 ;  /* 0x0000000568077c11 */ /* 0x000fc600080f1407 */
[----:B------:R-:W-:Y:S01]  /*43c0*/  IMAD.IADD R13, R23, 0x1, R13 ;  /* 0x00000001170d7824 */ /* 0x000fe200078e020d */
[----:B------:R-:W-:Y:S01]  /*43d0*/  LEA R2, P0, R12, R112, 0x2 ;  /* 0x000000700c027211 */ /* 0x000fe200078010ff */
[----:B------:R-:W-:Y:S02]  /*43e0*/  IMAD.X R5, R21, 0x1, R5, P2 ;  /* 0x0000000115057824 */ /* 0x000fe400010e0605 */
[----:B---3--:R-:W-:-:S04]  /*43f0*/  FMUL R3, R106, R89 ;  /* 0x000000596a037220 */ /* 0x008fc80000400000 */
[----:B------:R-:W-:Y:S01]  /*4400*/  FFMA R9, R24, R88, R3 ;  /* 0x0000005818097223 */ /* 0x000fe20000000003 */
[----:B------:R-:W-:Y:S02]  /*4410*/  LEA.HI.X R3, R12, R113, R13, 0x2, P0 ;  /* 0x000000710c037211 */ /* 0x000fe400000f140d */
[----:B------:R-:W-:Y:S02]  /*4420*/  ISETP.GT.AND P0, PT, R18, 0x1, PT ;  /* 0x000000011200780c */ /* 0x000fe40003f04270 */
[----:B------:R0:W-:Y:S01]  /*4430*/  @P1 STG.E desc[UR36][R6.64], R9 ;  /* 0x0000000906001986 */ /* 0x0001e2000c101924 */
[----:B------:R-:W-:Y:S02]  /*4440*/  LEA R12, P1, R8, R112, 0x2 ;  /* 0x00000070080c7211 */ /* 0x000fe400078210ff */
[----:B------:R-:W-:-:S13]  /*4450*/  ISETP.GT.AND P4, PT, R0, RZ, P0 ;  /* 0x000000ff0000720c */ /* 0x000fda0000784270 */
[----:B0-----:R-:W-:Y:S05]  /*4460*/  @!P4 BRA `(.L_x_45) ;  /* 0x000000000004c947 */ /* 0x001fea0003800000 */
[----:B------:R0:W5:Y:S02]  /*4470*/  LDG.E.LTC128B R106, desc[UR36][R2.64+0x4] ;  /* 0x00000424026a7981 */ /* 0x000164000c1e1920 */
.L_x_45:
[----:B------:R-:W-:Y:S05]  /*4480*/  BSYNC B1 ;  /* 0x0000000000017941 */ /* 0x000fea0003800000 */
.L_x_44:
[----:B-----5:R-:W-:Y:S01]  /*4490*/  FMUL R4, R106, R89 ;  /* 0x000000596a047220 */ /* 0x020fe20000400000 */
[----:B------:R-:W-:-:S03]  /*44a0*/  LEA.HI.X R13, R8, R113, R5, 0x2, P1 ;  /* 0x00000071080d7211 */ /* 0x000fc600008f1405 */
[----:B------:R-:W-:-:S05]  /*44b0*/  FFMA R25, R25, R88, R4 ;  /* 0x0000005819197223 */ /* 0x000fca0000000004 */
[----:B------:R1:W-:Y:S04]  /*44c0*/  @P4 STG.E desc[UR36][R6.64+0x4], R25 ;  /* 0x0000041906004986 */ /* 0x0003e8000c101924 */
[----:B------:R-:W3:Y:S01]  /*44d0*/  @P3 LDG.E.LTC128B R106, desc[UR36][R12.64] ;  /* 0x000000240c6a3981 */ /* 0x000ee2000c1e1920 */
[----:B------:R-:W-:Y:S01]  /*44e0*/  IADD3 R10, P1, P2, R92, R14, R10 ;  /* 0x0000000e5c0a7210 */ /* 0x000fe20007a3e00a */
[----:B------:R-:W-:Y:S01]  /*44f0*/  BSSY B1, `(.L_x_46) ;  /* 0x0000010000017945 */ /* 0x000fe20003800000 */
[C---:B------:R-:W-:Y:S02]  /*4500*/  SHF.L.U64.HI R9, R96.reuse, 0x2, R95 ;  /* 0x0000000260097819 */ /* 0x040fe4000001025f */
[----:B------:R-:W-:Y:S02]  /*4510*/  IADD3.X R11, R93, R21, R11, P1, P2 ;  /* 0x000000155d0b7210 */ /* 0x000fe40000fe440b */
[----:B------:R-:W-:-:S02]  /*4520*/  LEA R8, P2, R96, R6, 0x2 ;  /* 0x0000000660087211 */ /* 0x000fc400078410ff */
[----:B------:R-:W-:Y:S01]  /*4530*/  ISETP.GT.AND P0, PT, R0, 0x8, P0 ;  /* 0x000000080000780c */ /* 0x000fe20000704270 */
[----:B------:R-:W-:Y:S01]  /*4540*/  IMAD.WIDE.U32 R10, R19, R108, R10 ;  /* 0x0000006c130a7225 */ /* 0x000fe200078e000a */
[----:B------:R-:W-:-:S03]  /*4550*/  ISETP.GT.AND P1, PT, R18, 0x8, PT ;  /* 0x000000081200780c */ /* 0x000fc60003f24270 */
[----:B------:R-:W-:Y:S01]  /*4560*/  IMAD.X R9, R9, 0x1, R7, P2 ;  /* 0x0000000109097824 */ /* 0x000fe200010e0607 */
[----:B------:R-:W-:Y:S01]  /*4570*/  LEA R4, P4, R10, R112, 0x2 ;  /* 0x000000700a047211 */ /* 0x000fe200078810ff */
[----:B------:R-:W-:Y:S02]  /*4580*/  IMAD.IADD R11, R23, 0x1, R11 ;  /* 0x00000001170b7824 */ /* 0x000fe400078e020b */
[----:B---3--:R-:W-:-:S04]  /*4590*/  FMUL R5, R106, R89 ;  /* 0x000000596a057220 */ /* 0x008fc80000400000 */
[----:B------:R-:W-:Y:S01]  /*45a0*/  FFMA R13, R26, R88, R5 ;  /* 0x000000581a0d7223 */ /* 0x000fe20000000005 */
[----:B------:R-:W-:-:S04]  /*45b0*/  LEA.HI.X R5, R10, R113, R11, 0x2, P4 ;  /* 0x000000710a057211 */ /* 0x000fc800020f140b */
[----:B------:R1:W-:Y:S01]  /*45c0*/  @P3 STG.E desc[UR36][R8.64], R13 ;  /* 0x0000000d08003986 */ /* 0x0003e2000c101924 */
[----:B------:R-:W-:Y:S05]  /*45d0*/  @!P0 BRA `(.L_x_47) ;  /* 0x0000000000048947 */ /* 0x000fea0003800000 */
[----:B------:R3:W5:Y:S02]  /*45e0*/  LDG.E.LTC128B R106, desc[UR36][R4.64+0x4] ;  /* 0x00000424046a7981 */ /* 0x000764000c1e1920 */
.L_x_47:
[----:B------:R-:W-:Y:S05]  /*45f0*/  BSYNC B1 ;  /* 0x0000000000017941 */ /* 0x000fea0003800000 */
.L_x_46:
[----:B-----5:R-:W-:Y:S01]  /*4600*/  FMUL R10, R106, R89 ;  /* 0x000000596a0a7220 */ /* 0x020fe20000400000 */
[----:B------:R-:W-:Y:S01]  /*4610*/  ISETP.GT.AND P3, PT, R0, RZ, P1 ;  /* 0x000000ff0000720c */ /* 0x000fe20000f64270 */
[----:B------:R-:W-:Y:S01]  /*4620*/  BSSY B1, `(.L_x_48) ;  /* 0x0000006000017945 */ /* 0x000fe20003800000 */
[----:B------:R-:W-:Y:S01]  /*4630*/  ISETP.GT.AND P2, PT, R18, 0x9, PT ;  /* 0x000000091200780c */ /* 0x000fe20003f44270 */
[----:B------:R-:W-:-:S05]  /*4640*/  FFMA R27, R27, R88, R10 ;  /* 0x000000581b1b7223 */ /* 0x000fca000000000a */
[----:B------:R4:W-:Y:S05]  /*4650*/  @P0 STG.E desc[UR36][R8.64+0x4], R27 ;  /* 0x0000041b08000986 */ /* 0x0009ea000c101924 */
[----:B------:R-:W-:Y:S05]  /*4660*/  @!P3 BRA `(.L_x_49) ;  /* 0x000000000004b947 */ /* 0x000fea0003800000 */
[----:B------:R0:W5:Y:S02]  /*4670*/  LDG.E.LTC128B R106, desc[UR36][R2.64+0x20] ;  /* 0x00002024026a7981 */ /* 0x000164000c1e1920 */
.L_x_49:
[----:B------:R-:W-:Y:S05]  /*4680*/  BSYNC B1 ;  /* 0x0000000000017941 */ /* 0x000fea0003800000 */
.L_x_48:
[----:B-----5:R-:W-:Y:S01]  /*4690*/  FMUL R11, R106, R89 ;  /* 0x000000596a0b7220 */ /* 0x020fe20000400000 */
[----:B------:R-:W-:Y:S01]  /*46a0*/  ISETP.GT.AND P0, PT, R0, RZ, P2 ;  /* 0x000000ff0000720c */ /* 0x000fe20001704270 */
[----:B------:R-:W-:Y:S02]  /*46b0*/  BSSY B1, `(.L_x_50) ;  /* 0x0000005000017945 */ /* 0x000fe40003800000 */
[----:B------:R-:W-:-:S05]  /*46c0*/  FFMA R11, R28, R88, R11 ;  /* 0x000000581c0b7223 */ /* 0x000fca000000000b */
[----:B------:R0:W-:Y:S05]  /*46d0*/  @P3 STG.E desc[UR36][R6.64+0x20], R11 ;  /* 0x0000200b06003986 */ /* 0x0001ea000c101924 */
[----:B------:R-:W-:Y:S05]  /*46e0*/  @!P0 BRA `(.L_x_51) ;  /* 0x0000000000048947 */ /* 0x000fea0003800000 */
[----:B------:R0:W5:Y:S02]  /*46f0*/  LDG.E.LTC128B R106, desc[UR36][R2.64+0x24] ;  /* 0x00002424026a7981 */ /* 0x000164000c1e1920 */
.L_x_51:
[----:B------:R-:W-:Y:S05]  /*4700*/  BSYNC B1 ;  /* 0x0000000000017941 */ /* 0x000fea0003800000 */
.L_x_50:
[----:B-----5:R-:W-:Y:S01]  /*4710*/  FMUL R10, R106, R89 ;  /* 0x000000596a0a7220 */ /* 0x020fe20000400000 */
[----:B------:R-:W-:Y:S01]  /*4720*/  ISETP.GT.AND P1, PT, R0, 0x8, P1 ;  /* 0x000000080000780c */ /* 0x000fe20000f24270 */
[----:B------:R-:W-:Y:S02]  /*4730*/  BSSY B1, `(.L_x_52) ;  /* 0x0000005000017945 */ /* 0x000fe40003800000 */
[----:B------:R-:W-:-:S05]  /*4740*/  FFMA R29, R29, R88, R10 ;  /* 0x000000581d1d7223 */ /* 0x000fca000000000a */
[----:B------:R0:W-:Y:S05]  /*4750*/  @P0 STG.E desc[UR36][R6.64+0x24], R29 ;  /* 0x0000241d06000986 */ /* 0x0001ea000c101924 */
[----:B------:R-:W-:Y:S05]  /*4760*/  @!P1 BRA `(.L_x_53) ;  /* 0x0000000000049947 */ /* 0x000fea0003800000 */
[----:B------:R0:W5:Y:S02]  /*4770*/  LDG.E.LTC128B R106, desc[UR36][R4.64+0x20] ;  /* 0x00002024046a7981 */ /* 0x000164000c1e1920 */
.L_x_53:
[----:B------:R-:W-:Y:S05]  /*4780*/  BSYNC B1 ;  /* 0x0000000000017941 */ /* 0x000fea0003800000 */
.L_x_52:
[----:B0----5:R-:W-:Y:S01]  /*4790*/  FMUL R11, R106, R89 ;  /* 0x000000596a0b7220 */ /* 0x021fe20000400000 */
[----:B------:R-:W-:Y:S01]  /*47a0*/  ISETP.GT.AND P2, PT, R0, 0x8, P2 ;  /* 0x000000080000780c */ /* 0x000fe20001744270 */
[----:B------:R-:W-:Y:S01]  /*47b0*/  BSSY B1, `(.L_x_54) ;  /* 0x0000006000017945 */ /* 0x000fe20003800000 */
[----:B------:R-:W-:Y:S01]  /*47c0*/  ISETP.GT.AND P0, PT, R18, 0x10, PT ;  /* 0x000000101200780c */ /* 0x000fe20003f04270 */
[----:B------:R-:W-:-:S05]  /*47d0*/  FFMA R11, R30, R88, R11 ;  /* 0x000000581e0b7223 */ /* 0x000fca000000000b */
[----:B------:R0:W-:Y:S05]  /*47e0*/  @P1 STG.E desc[UR36][R8.64+0x20], R11 ;  /* 0x0000200b08001986 */ /* 0x0001ea000c101924 */
[----:B------:R-:W-:Y:S05]  /*47f0*/  @!P2 BRA `(.L_x_55) ;  /* 0x000000000004a947 */ /* 0x000fea0003800000 */
[----:B------:R0:W5:Y:S02]  /*4800*/  LDG.E.LTC128B R106, desc[UR36][R4.64+0x24] ;  /* 0x00002424046a7981 */ /* 0x000164000c1e1920 */
.L_x_55:
[----:B------:R-:W-:Y:S05]  /*4810*/  BSYNC B1 ;  /* 0x0000000000017941 */ /* 0x000fea0003800000 */
.L_x_54:
        /* <DEDUP_REMOVED lines=8> */
.L_x_57:
[----:B------:R-:W-:Y:S05]  /*48a0*/  BSYNC B1 ;  /* 0x0000000000017941 */ /* 0x000fea0003800000 */
.L_x_56:
[----:B0----5:R-:W-:Y:S01]  /*48b0*/  FMUL R11, R106, R89 ;  /* 0x000000596a0b7220 */ /* 0x021fe20000400000 */
[----:B------:R-:W-:Y:S01]  /*48c0*/  ISETP.GT.AND P2, PT, R0, RZ, P1 ;  /* 0x000000ff0000720c */ /* 0x000fe20000f44270 */
[----:B------:R-:W-:Y:S02]  /*48d0*/  BSSY B1, `(.L_x_58) ;  /* 0x0000005000017945 */ /* 0x000fe40003800000 */
[----:B------:R-:W-:-:S05]  /*48e0*/  FFMA R11, R32, R88, R11 ;  /* 0x00000058200b7223 */ /* 0x000fca000000000b */
[----:B------:R0:W-:Y:S05]  /*48f0*/  @P3 STG.E desc[UR36][R6.64+0x40], R11 ;  /* 0x0000400b06003986 */ /* 0x0001ea000c101924 */
[----:B------:R-:W-:Y:S05]  /*4900*/  @!P2 BRA `(.L_x_59) ;  /* 0x000000000004a947 */ /* 0x000fea0003800000 */
[----:B------:R0:W5:Y:S02]  /*4910*/  LDG.E.LTC128B R106, desc[UR36][R2.64+0x44] ;  /* 0x00004424026a7981 */ /* 0x000164000c1e1920 */
.L_x_59:
[----:B------:R-:W-:Y:S05]  /*4920*/  BSYNC B1 ;  /* 0x0000000000017941 */ /* 0x000fea0003800000 */
.L_x_58:
[----:B-----5:R-:W-:Y:S01]  /*4930*/  FMUL R10, R106, R89 ;  /* 0x000000596a0a7220 */ /* 0x020fe20000400000 */
[----:B------:R-:W-:Y:S01]  /*4940*/  ISETP.GT.AND P0, PT, R0, 0x8, P0 ;  /* 0x000000080000780c */ /* 0x000fe20000704270 */
[----:B------:R-:W-:Y:S02]  /*4950*/  BSSY B1, `(.L_x_60) ;  /* 0x0000005000017945 */ /* 0x000fe40003800000 */
[----:B------:R-:W-:-:S05]  /*4960*/  FFMA R33, R33, R88, R10 ;  /* 0x0000005821217223 */ /* 0x000fca000000000a */
[----:B------:R0:W-:Y:S05]  /*4970*/  @P2 STG.E desc[UR36][R6.64+0x44], R33 ;  /* 0x0000442106002986 */ /* 0x0001ea000c101924 */
[----:B------:R-:W-:Y:S05]  /*4980*/  @!P0 BRA `(.L_x_61) ;  /* 0x0000000000048947 */ /* 0x000fea0003800000 */
[----:B------:R0:W5:Y:S02]  /*4990*/  LDG.E.LTC128B R106, desc[UR36][R4.64+0x40] ;  /* 0x00004024046a7981 */ /* 0x000164000c1e1920 */
.L_x_61:
[----:B------:R-:W-:Y:S05]  /*49a0*/  BSYNC B1 ;  /* 0x0000000000017941 */ /* 0x000fea0003800000 */
.L_x_60:
        /* <DEDUP_REMOVED lines=8> */
.L_x_63:
[----:B------:R-:W-:Y:S05]  /*4a30*/  BSYNC B1 ;  /* 0x0000000000017941 */ /* 0x000fea0003800000 */
.L_x_62:
        /* <DEDUP_REMOVED lines=8> */
.L_x_65:
[----:B------:R-:W-:Y:S05]  /*4ac0*/  BSYNC B1 ;  /* 0x0000000000017941 */ /* 0x000fea0003800000 */
.L_x_64:
[----:B0----5:R-:W-:Y:S01]  /*4ad0*/  FMUL R11, R106, R89 ;  /* 0x000000596a0b7220 */ /* 0x021fe20000400000 */
[----:B------:R-:W-:Y:S01]  /*4ae0*/  ISETP.GT.AND P1, PT, R0, RZ, P0 ;  /* 0x000000ff0000720c */ /* 0x000fe20000724270 */
[----:B------:R-:W-:Y:S02]  /*4af0*/  BSSY B1, `(.L_x_66) ;  /* 0x0000005000017945 */ /* 0x000fe40003800000 */
[----:B------:R-:W-:-:S05]  /*4b00*/  FFMA R11, R36, R88, R11 ;  /* 0x00000058240b7223 */ /* 0x000fca000000000b */
[----:B------:R0:W-:Y:S05]  /*4b10*/  @P3 STG.E desc[UR36][R6.64+0x60], R11 ;  /* 0x0000600b06003986 */ /* 0x0001ea000c101924 */
[----:B------:R-:W-:Y:S05]  /*4b20*/  @!P1 BRA `(.L_x_67) ;  /* 0x0000000000049947 */ /* 0x000fea0003800000 */
[----:B------:R0:W5:Y:S02]  /*4b30*/  LDG.E.LTC128B R106, desc[UR36][R2.64+0x64] ;  /* 0x00006424026a7981 */ /* 0x000164000c1e1920 */
.L_x_67:
[----:B------:R-:W-:Y:S05]  /*4b40*/  BSYNC B1 ;  /* 0x0000000000017941 */ /* 0x000fea0003800000 */
.L_x_66:
[----:B-----5:R-:W-:Y:S01]  /*4b50*/  FMUL R10, R106, R89 ;  /* 0x000000596a0a7220 */ /* 0x020fe20000400000 */
[----:B------:R-:W-:Y:S01]  /*4b60*/  ISETP.GT.AND P2, PT, R0, 0x8, P2 ;  /* 0x000000080000780c */ /* 0x000fe20001744270 */
[----:B------:R-:W-:Y:S02]  /*4b70*/  BSSY B1, `(.L_x_68) ;  /* 0x0000005000017945 */ /* 0x000fe40003800000 */
[----:B------:R-:W-:-:S05]  /*4b80*/  FFMA R37, R37, R88, R10 ;  /* 0x0000005825257223 */ /* 0x000fca000000000a */
[----:B------:R0:W-:Y:S05]  /*4b90*/  @P1 STG.E desc[UR36][R6.64+0x64], R37 ;  /* 0x0000642506001986 */ /* 0x0001ea000c101924 */
[----:B------:R-:W-:Y:S05]  /*4ba0*/  @!P2 BRA `(.L_x_69) ;  /* 0x000000000004a947 */ /* 0x000fea0003800000 */
[----:B------:R0:W5:Y:S02]  /*4bb0*/  LDG.E.LTC128B R106, desc[UR36][R4.64+0x60] ;  /* 0x00006024046a7981 */ /* 0x000164000c1e1920 */
.L_x_69:
[----:B------:R-:W-:Y:S05]  /*4bc0*/  BSYNC B1 ;  /* 0x0000000000017941 */ /* 0x000fea0003800000 */
.L_x_68:
        /* <DEDUP_REMOVED lines=8> */
.L_x_71:
[----:B------:R-:W-:Y:S05]  /*4c50*/  BSYNC B1 ;  /* 0x0000000000017941 */ /* 0x000fea0003800000 */
.L_x_70:
        /* <DEDUP_REMOVED lines=8> */
.L_x_73:
[----:B------:R-:W-:Y:S05]  /*4ce0*/  BSYNC B1 ;  /* 0x0000000000017941 */ /* 0x000fea0003800000 */
.L_x_72:
[----:B0----5:R-:W-:Y:S01]  /*4cf0*/  FMUL R11, R106, R89 ;  /* 0x000000596a0b7220 */ /* 0x021fe20000400000 */
[----:B------:R-:W-:Y:S01]  /*4d00*/  ISETP.GT.AND P0, PT, R0, RZ, P2 ;  /* 0x000000ff0000720c */ /* 0x000fe20001704270 */
[----:B------:R-:W-:Y:S02]  /*4d10*/  BSSY B1, `(.L_x_74) ;  /* 0x0000005000017945 */ /* 0x000fe40003800000 */
[----:B------:R-:W-:-:S05]  /*4d20*/  FFMA R11, R40, R88, R11 ;  /* 0x00000058280b7223 */ /* 0x000fca000000000b */
[----:B------:R0:W-:Y:S05]  /*4d30*/  @P3 STG.E desc[UR36][R6.64+0x80], R11 ;  /* 0x0000800b06003986 */ /* 0x0001ea000c101924 */
[----:B------:R-:W-:Y:S05]  /*4d40*/  @!P0 BRA `(.L_x_75) ;  /* 0x0000000000048947 */ /* 0x000fea0003800000 */
[----:B------:R0:W5:Y:S02]  /*4d50*/  LDG.E.LTC128B R106, desc[UR36][R2.64+0x84] ;  /* 0x00008424026a7981 */ /* 0x000164000c1e1920 */
.L_x_75:
[----:B------:R-:W-:Y:S05]  /*4d60*/  BSYNC B1 ;  /* 0x0000000000017941 */ /* 0x000fea0003800000 */
.L_x_74:
[----:B-----5:R-:W-:Y:S01]  /*4d70*/  FMUL R10, R106, R89 ;  /* 0x000000596a0a7220 */ /* 0x020fe20000400000 */
[----:B------:R-:W-:Y:S01]  /*4d80*/  ISETP.GT.AND P1, PT, R0, 0x8, P1 ;  /* 0x000000080000780c */ /* 0x000fe20000f24270 */
[----:B------:R-:W-:Y:S02]  /*4d90*/  BSSY B1, `(.L_x_76) ;  /* 0x0000005000017945 */ /* 0x000fe40003800000 */
[----:B------:R-:W-:-:S05]  /*4da0*/  FFMA R41, R41, R88, R10 ;  /* 0x0000005829297223 */ /* 0x000fca000000000a */
[----:B------:R0:W-:Y:S05]  /*4db0*/  @P0 STG.E desc[UR36][R6.64+0x84], R41 ;  /* 0x0000842906000986 */ /* 0x0001ea000c101924 */
[----:B------:R-:W-:Y:S05]  /*4dc0*/  @!P1 BRA `(.L_x_77) ;  /* 0x0000000000049947 */ /* 0x000fea0003800000 */
[----:B------:R0:W5:Y:S02]  /*4dd0*/  LDG.E.LTC128B R106, desc[UR36][R4.64+0x80] ;  /* 0x00008024046a7981 */ /* 0x000164000c1e1920 */
.L_x_77:
[----:B------:R-:W-:Y:S05]  /*4de0*/  BSYNC B1 ;  /* 0x0000000000017941 */ /* 0x000fea0003800000 */
.L_x_76:
        /* <DEDUP_REMOVED lines=8> */
.L_x_79:
[----:B------:R-:W-:Y:S05]  /*4e70*/  BSYNC B1 ;  /* 0x0000000000017941 */ /* 0x000fea0003800000 */
.L_x_78:
        /* <DEDUP_REMOVED lines=8> */
.L_x_81:
[----:B------:R-:W-:Y:S05]  /*4f00*/  BSYNC B1 ;  /* 0x0000000000017941 */ /* 0x000fea0003800000 */
.L_x_80:
[----:B0----5:R-:W-:Y:S01]  /*4f10*/  FMUL R11, R106, R89 ;  /* 0x000000596a0b7220 */ /* 0x021fe20000400000 */
[----:B------:R-:W-:Y:S01]  /*4f20*/  ISETP.GT.AND P2, PT, R0, RZ, P1 ;  /* 0x000000ff0000720c */ /* 0x000fe20000f44270 */
[----:B------:R-:W-:Y:S02]  /*4f30*/  BSSY B1, `(.L_x_82) ;  /* 0x0000005000017945 */ /* 0x000fe40003800000 */
[----:B------:R-:W-:-:S05]  /*4f40*/  FFMA R11, R44, R88, R11 ;  /* 0x000000582c0b7223 */ /* 0x000fca000000000b */
[----:B------:R0:W-:Y:S05]  /*4f50*/  @P3 STG.E desc[UR36][R6.64+0xa0], R11 ;  /* 0x0000a00b06003986 */ /* 0x0001ea000c101924 */
[----:B------:R-:W-:Y:S05]  /*4f60*/  @!P2 BRA `(.L_x_83) ;  /* 0x000000000004a947 */ /* 0x000fea0003800000 */
[----:B------:R0:W5:Y:S02]  /*4f70*/  LDG.E.LTC128B R106, desc[UR36][R2.64+0xa4] ;  /* 0x0000a424026a7981 */ /* 0x000164000c1e1920 */
.L_x_83:
[----:B------:R-:W-:Y:S05]  /*4f80*/  BSYNC B1 ;  /* 0x0000000000017941 */ /* 0x000fea0003800000 */
.L_x_82:
[----:B-----5:R-:W-:Y:S01]  /*4f90*/  FMUL R10, R106, R89 ;  /* 0x000000596a0a7220 */ /* 0x020fe20000400000 */
[----:B------:R-:W-:Y:S01]  /*4fa0*/  ISETP.GT.AND P0, PT, R0, 0x8, P0 ;  /* 0x000000080000780c */ /* 0x000fe20000704270 */
[----:B------:R-:W-:Y:S02]  /*4fb0*/  BSSY B1, `(.L_x_84) ;  /* 0x0000005000017945 */ /* 0x000fe40003800000 */
[----:B------:R-:W-:-:S05]  /*4fc0*/  FFMA R45, R45, R88, R10 ;  /* 0x000000582d2d7223 */ /* 0x000fca000000000a */
[----:B------:R0:W-:Y:S05]  /*4fd0*/  @P2 STG.E desc[UR36][R6.64+0xa4], R45 ;  /* 0x0000a42d06002986 */ /* 0x0001ea000c101924 */
[----:B------:R-:W-:Y:S05]  /*4fe0*/  @!P0 BRA `(.L_x_85) ;  /* 0x0000000000048947 */ /* 0x000fea0003800000 */
[----:B------:R0:W5:Y:S02]  /*4ff0*/  LDG.E.LTC128B R106, desc[UR36][R4.64+0xa0] ;  /* 0x0000a024046a7981 */ /* 0x000164000c1e1920 */
.L_x_85:
[----:B------:R-:W-:Y:S05]  /*5000*/  BSYNC B1 ;  /* 0x0000000000017941 */ /* 0x000fea0003800000 */
.L_x_84:
        /* <DEDUP_REMOVED lines=8> */
.L_x_87:
[----:B------:R-:W-:Y:S05]  /*5090*/  BSYNC B1 ;  /* 0x0000000000017941 */ /* 0x000fea0003800000 */
.L_x_86:
        /* <DEDUP_REMOVED lines=8> */
.L_x_89:
[----:B------:R-:W-:Y:S05]  /*5120*/  BSYNC B1 ;  /* 0x0000000000017941 */ /* 0x000fea0003800000 */
.L_x_88:
[----:B0----5:R-:W-:Y:S01]  /*5130*/  FMUL R11, R106, R89 ;  /* 0x000000596a0b7220 */ /* 0x021fe20000400000 */
[----:B------:R-:W-:Y:S01]  /*5140*/  ISETP.GT.AND P1, PT, R0, RZ, P0 ;  /* 0x000000ff0000720c */ /* 0x000fe20000724270 */
[----:B------:R-:W-:Y:S02]  /*5150*/  BSSY B1, `(.L_x_90) ;  /* 0x0000005000017945 */ /* 0x000fe40003800000 */
[----:B------:R-:W-:-:S05]  /*5160*/  FFMA R11, R48, R88, R11 ;  /* 0x00000058300b7223 */ /* 0x000fca000000000b */
[----:B------:R0:W-:Y:S05]  /*5170*/  @P3 STG.E desc[UR36][R6.64+0xc0], R11 ;  /* 0x0000c00b06003986 */ /* 0x0001ea000c101924 */
[----:B------:R-:W-:Y:S05]  /*5180*/  @!P1 BRA `(.L_x_91) ;  /* 0x0000000000049947 */ /* 0x000fea0003800000 */
[----:B------:R0:W5:Y:S02]  /*5190*/  LDG.E.LTC128B R106, desc[UR36][R2.64+0xc4] ;  /* 0x0000c424026a7981 */ /* 0x000164000c1e1920 */
.L_x_91:
[----:B------:R-:W-:Y:S05]  /*51a0*/  BSYNC B1 ;  /* 0x0000000000017941 */ /* 0x000fea0003800000 */
.L_x_90:
[----:B-----5:R-:W-:Y:S01]  /*51b0*/  FMUL R10, R106, R89 ;  /* 0x000000596a0a7220 */ /* 0x020fe20000400000 */
[----:B------:R-:W-:Y:S01]  /*51c0*/  ISETP.GT.AND P2, PT, R0, 0x8, P2 ;  /* 0x000000080000780c */ /* 0x000fe20001744270 */
[----:B------:R-:W-:Y:S02]  /*51d0*/  BSSY B1, `(.L_x_92) ;  /* 0x0000005000017945 */ /* 0x000fe40003800000 */
[----:B------:R-:W-:-:S05]  /*51e0*/  FFMA R49, R49, R88, R10 ;  /* 0x0000005831317223 */ /* 0x000fca000000000a */
[----:B------:R0:W-:Y:S05]  /*51f0*/  @P1 STG.E desc[UR36][R6.64+0xc4], R49 ;  /* 0x0000c43106001986 */ /* 0x0001ea000c101924 */
[----:B------:R-:W-:Y:S05]  /*5200*/  @!P2 BRA `(.L_x_93) ;  /* 0x000000000004a947 */ /* 0x000fea0003800000 */
[----:B------:R0:W5:Y:S02]  /*5210*/  LDG.E.LTC128B R106, desc[UR36][R4.64+0xc0] ;  /* 0x0000c024046a7981 */ /* 0x000164000c1e1920 */
.L_x_93:
[----:B------:R-:W-:Y:S05]  /*5220*/  BSYNC B1 ;  /* 0x0000000000017941 */ /* 0x000fea0003800000 */
.L_x_92:
        /* <DEDUP_REMOVED lines=8> */
.L_x_95:
[----:B------:R-:W-:Y:S05]  /*52b0*/  BSYNC B1 ;  /* 0x0000000000017941 */ /* 0x000fea0003800000 */
.L_x_94:
        /* <DEDUP_REMOVED lines=8> */
.L_x_97:
[----:B------:R-:W-:Y:S05]  /*5340*/  BSYNC B1 ;  /* 0x0000000000017941 */ /* 0x000fea0003800000 */
.L_x_96:
[----:B0----5:R-:W-:Y:S01]  /*5350*/  FMUL R11, R106, R89 ;  /* 0x000000596a0b7220 */ /* 0x021fe20000400000 */
[----:B------:R-:W-:Y:S01]  /*5360*/  ISETP.GT.AND P0, PT, R0, RZ, P2 ;  /* 0x000000ff0000720c */ /* 0x000fe20001704270 */
[----:B------:R-:W-:Y:S02]  /*5370*/  BSSY B1, `(.L_x_98) ;  /* 0x0000005000017945 */ /* 0x000fe40003800000 */
[----:B------:R-:W-:-:S05]  /*5380*/  FFMA R11, R52, R88, R11 ;  /* 0x00000058340b7223 */ /* 0x000fca000000000b */
[----:B------:R0:W-:Y:S05]  /*5390*/  @P3 STG.E desc[UR36][R6.64+0xe0], R11 ;  /* 0x0000e00b06003986 */ /* 0x0001ea000c101924 */
[----:B------:R-:W-:Y:S05]  /*53a0*/  @!P0 BRA `(.L_x_99) ;  /* 0x0000000000048947 */ /* 0x000fea0003800000 */
[----:B------:R0:W5:Y:S02]  /*53b0*/  LDG.E.LTC128B R106, desc[UR36][R2.64+0xe4] ;  /* 0x0000e424026a7981 */ /* 0x000164000c1e1920 */
.L_x_99:
[----:B------:R-:W-:Y:S05]  /*53c0*/  BSYNC B1 ;  /* 0x0000000000017941 */ /* 0x000fea0003800000 */
.L_x_98:
[----:B-----5:R-:W-:Y:S01]  /*53d0*/  FMUL R10, R106, R89 ;  /* 0x000000596a0a7220 */ /* 0x020fe20000400000 */
[----:B------:R-:W-:Y:S01]  /*53e0*/  ISETP.GT.AND P1, PT, R0, 0x8, P1 ;  /* 0x000000080000780c */ /* 0x000fe20000f24270 */
[----:B------:R-:W-:Y:S02]  /*53f0*/  BSSY B1, `(.L_x_100) ;  /* 0x0000005000017945 */ /* 0x000fe40003800000 */
[----:B------:R-:W-:-:S05]  /*5400*/  FFMA R53, R53, R88, R10 ;  /* 0x0000005835357223 */ /* 0x000fca000000000a */
[----:B------:R0:W-:Y:S05]  /*5410*/  @P0 STG.E desc[UR36][R6.64+0xe4], R53 ;  /* 0x0000e43506000986 */ /* 0x0001ea000c101924 */
[----:B------:R-:W-:Y:S05]  /*5420*/  @!P1 BRA `(.L_x_101) ;  /* 0x0000000000049947 */ /* 0x000fea0003800000 */
[----:B------:R0:W5:Y:S02]  /*5430*/  LDG.E.LTC128B R106, desc[UR36][R4.64+0xe0] ;  /* 0x0000e024046a7981 */ /* 0x000164000c1e1920 */
.L_x_101:
[----:B------:R-:W-:Y:S05]  /*5440*/  BSYNC B1 ;  /* 0x0000000000017941 */ /* 0x000fea0003800000 */
.L_x_100:
        /* <DEDUP_REMOVED lines=8> */
.L_x_103:
[----:B------:R-:W-:Y:S05]  /*54d0*/  BSYNC B1 ;  /* 0x0000000000017941 */ /* 0x000fea0003800000 */
.L_x_102:
        /* <DEDUP_REMOVED lines=8> */
.L_x_105:
[----:B------:R-:W-:Y:S05]  /*5560*/  BSYNC B1 ;  /* 0x0000000000017941 */ /* 0x000fea0003800000 */
.L_x_104:
[----:B0----5:R-:W-:Y:S01]  /*5570*/  FMUL R11, R106, R89 ;  /* 0x000000596a0b7220 */ /* 0x021fe20000400000 */
[----:B------:R-:W-:Y:S01]  /*5580*/  ISETP.GT.AND P2, PT, R0, RZ, P1 ;  /* 0x000000ff0000720c */ /* 0x000fe20000f44270 */
[----:B------:R-:W-:Y:S02]  /*5590*/  BSSY B1, `(.L_x_106) ;  /* 0x0000005000017945 */ /* 0x000fe40003800000 */
[----:B------:R-:W-:-:S05]  /*55a0*/  FFMA R11, R56, R88, R11 ;  /* 0x00000058380b7223 */ /* 0x000fca000000000b */
[----:B------:R0:W-:Y:S05]  /*55b0*/  @P3 STG.E desc[UR36][R6.64+0x100], R11 ;  /* 0x0001000b06003986 */ /* 0x0001ea000c101924 */
[----:B------:R-:W-:Y:S05]  /*55c0*/  @!P2 BRA `(.L_x_107) ;  /* 0x000000000004a947 */ /* 0x000fea0003800000 */
[----:B------:R0:W5:Y:S02]  /*55d0*/  LDG.E.LTC128B R106, desc[UR36][R2.64+0x104] ;  /* 0x00010424026a7981 */ /* 0x000164000c1e1920 */
.L_x_107:
[----:B------:R-:W-:Y:S05]  /*55e0*/  BSYNC B1 ;  /* 0x0000000000017941 */ /* 0x000fea0003800000 */
.L_x_106:
[----:B-----5:R-:W-:Y:S01]  /*55f0*/  FMUL R10, R106, R89 ;  /* 0x000000596a0a7220 */ /* 0x020fe20000400000 */
[----:B------:R-:W-:Y:S01]  /*5600*/  ISETP.GT.AND P0, PT, R0, 0x8, P0 ;  /* 0x000000080000780c */ /* 0x000fe20000704270 */
[----:B------:R-:W-:Y:S02]  /*5610*/  BSSY B1, `(.L_x_108) ;  /* 0x0000005000017945 */ /* 0x000fe40003800000 */
[----:B------:R-:W-:-:S05]  /*5620*/  FFMA R57, R57, R88, R10 ;  /* 0x0000005839397223 */ /* 0x000fca000000000a */
[----:B------:R0:W-:Y:S05]  /*5630*/  @P2 STG.E desc[UR36][R6.64+0x104], R57 ;  /* 0x0001043906002986 */ /* 0x0001ea000c101924 */
[----:B------:R-:W-:Y:S05]  /*5640*/  @!P0 BRA `(.L_x_109) ;  /* 0x0000000000048947 */ /* 0x000fea0003800000 */
[----:B------:R0:W5:Y:S02]  /*5650*/  LDG.E.LTC128B R106, desc[UR36][R4.64+0x100] ;  /* 0x00010024046a7981 */ /* 0x000164000c1e1920 */
.L_x_109:
[----:B------:R-:W-:Y:S05]  /*5660*/  BSYNC B1 ;  /* 0x0000000000017941 */ /* 0x000fea0003800000 */
.L_x_108:
        /* <DEDUP_REMOVED lines=8> */
.L_x_111:
[----:B------:R-:W-:Y:S05]  /*56f0*/  BSYNC B1 ;  /* 0x0000000000017941 */ /* 0x000fea0003800000 */
.L_x_110:
        /* <DEDUP_REMOVED lines=8> */
.L_x_113:
[----:B------:R-:W-:Y:S05]  /*5780*/  BSYNC B1 ;  /* 0x0000000000017941 */ /* 0x000fea0003800000 */
.L_x_112:
[----:B0----5:R-:W-:Y:S01]  /*5790*/  FMUL R11, R106, R89 ;  /* 0x000000596a0b7220 */ /* 0x021fe20000400000 */
[----:B------:R-:W-:Y:S01]  /*57a0*/  ISETP.GT.AND P1, PT, R0, RZ, P0 ;  /* 0x000000ff0000720c */ /* 0x000fe20000724270 */
[----:B------:R-:W-:Y:S02]  /*57b0*/  BSSY B1, `(.L_x_114) ;  /* 0x0000005000017945 */ /* 0x000fe40003800000 */
[----:B------:R-:W-:-:S05]  /*57c0*/  FFMA R11, R60, R88, R11 ;  /* 0x000000583c0b7223 */ /* 0x000fca000000000b */
[----:B------:R0:W-:Y:S05]  /*57d0*/  @P3 STG.E desc[UR36][R6.64+0x120], R11 ;  /* 0x0001200b06003986 */ /* 0x0001ea000c101924 */
[----:B------:R-:W-:Y:S05]  /*57e0*/  @!P1 BRA `(.L_x_115) ;  /* 0x0000000000049947 */ /* 0x000fea0003800000 */
[----:B------:R0:W5:Y:S02]  /*57f0*/  LDG.E.LTC128B R106, desc[UR36][R2.64+0x124] ;  /* 0x00012424026a7981 */ /* 0x000164000c1e1920 */
.L_x_115:
[----:B------:R-:W-:Y:S05]  /*5800*/  BSYNC B1 ;  /* 0x0000000000017941 */ /* 0x000fea0003800000 */
.L_x_114:
[----:B-----5:R-:W-:Y:S01]  /*5810*/  FMUL R10, R106, R89 ;  /* 0x000000596a0a7220 */ /* 0x020fe20000400000 */
[----:B------:R-:W-:Y:S01]  /*5820*/  ISETP.GT.AND P2, PT, R0, 0x8, P2 ;  /* 0x000000080000780c */ /* 0x000fe20001744270 */
[----:B------:R-:W-:Y:S02]  /*5830*/  BSSY B1, `(.L_x_116) ;  /* 0x0000005000017945 */ /* 0x000fe40003800000 */
[----:B------:R-:W-:-:S05]  /*5840*/  FFMA R61, R61, R88, R10 ;  /* 0x000000583d3d7223 */ /* 0x000fca000000000a */
[----:B------:R0:W-:Y:S05]  /*5850*/  @P1 STG.E desc[UR36][R6.64+0x124], R61 ;  /* 0x0001243d06001986 */ /* 0x0001ea000c101924 */
[----:B------:R-:W-:Y:S05]  /*5860*/  @!P2 BRA `(.L_x_117) ;  /* 0x000000000004a947 */ /* 0x000fea0003800000 */
[----:B------:R0:W5:Y:S02]  /*5870*/  LDG.E.LTC128B R106, desc[UR36][R4.64+0x120] ;  /* 0x00012024046a7981 */ /* 0x000164000c1e1920 */
.L_x_117:
[----:B------:R-:W-:Y:S05]  /*5880*/  BSYNC B1 ;  /* 0x0000000000017941 */ /* 0x000fea0003800000 */
.L_x_116:
        /* <DEDUP_REMOVED lines=8> */
.L_x_119:
[----:B------:R-:W-:Y:S05]  /*5910*/  BSYNC B1 ;  /* 0x0000000000017941 */ /* 0x000fea0003800000 */
.L_x_118:
        /* <DEDUP_REMOVED lines=8> */
.L_x_121:
[----:B------:R-:W-:Y:S05]  /*59a0*/  BSYNC B1 ;  /* 0x0000000000017941 */ /* 0x000fea0003800000 */
.L_x_120:
[----:B0----5:R-:W-:Y:S01]  /*59b0*/  FMUL R11, R106, R89 ;  /* 0x000000596a0b7220 */ /* 0x021fe20000400000 */
[----:B------:R-:W-:Y:S01]  /*59c0*/  ISETP.GT.AND P0, PT, R0, RZ, P2 ;  /* 0x000000ff0000720c */ /* 0x000fe20001704270 */
[----:B------:R-:W-:Y:S02]  /*59d0*/  BSSY B1, `(.L_x_122) ;  /* 0x0000005000017945 */ /* 0x000fe40003800000 */
[----:B------:R-:W-:-:S05]  /*59e0*/  FFMA R11, R64, R88, R11 ;  /* 0x00000058400b7223 */ /* 0x000fca000000000b */
[----:B------:R0:W-:Y:S05]  /*59f0*/  @P3 STG.E desc[UR36][R6.64+0x140], R11 ;  /* 0x0001400b06003986 */ /* 0x0001ea000c101924 */
[----:B------:R-:W-:Y:S05]  /*5a00*/  @!P0 BRA `(.L_x_123) ;  /* 0x0000000000048947 */ /* 0x000fea0003800000 */
[----:B------:R0:W5:Y:S02]  /*5a10*/  LDG.E.LTC128B R106, desc[UR36][R2.64+0x144] ;  /* 0x00014424026a7981 */ /* 0x000164000c1e1920 */
.L_x_123:
[----:B------:R-:W-:Y:S05]  /*5a20*/  BSYNC B1 ;  /* 0x0000000000017941 */ /* 0x000fea0003800000 */
.L_x_122:
[----:B-----5:R-:W-:Y:S01]  /*5a30*/  FMUL R10, R106, R89 ;  /* 0x000000596a0a7220 */ /* 0x020fe20000400000 */
[----:B------:R-:W-:Y:S01]  /*5a40*/  ISETP.GT.AND P1, PT, R0, 0x8, P1 ;  /* 0x000000080000780c */ /* 0x000fe20000f24270 */
[----:B------:R-:W-:Y:S02]  /*5a50*/  BSSY B1, `(.L_x_124) ;  /* 0x0000005000017945 */ /* 0x000fe40003800000 */
[----:B------:R-:W-:-:S05]  /*5a60*/  FFMA R65, R65, R88, R10 ;  /* 0x0000005841417223 */ /* 0x000fca000000000a */
[----:B------:R0:W-:Y:S05]  /*5a70*/  @P0 STG.E desc[UR36][R6.64+0x144], R65 ;  /* 0x0001444106000986 */ /* 0x0001ea000c101924 */
[----:B------:R-:W-:Y:S05]  /*5a80*/  @!P1 BRA `(.L_x_125) ;  /* 0x0000000000049947 */ /* 0x000fea0003800000 */
[----:B------:R0:W5:Y:S02]  /*5a90*/  LDG.E.LTC128B R106, desc[UR36][R4.64+0x140] ;  /* 0x00014024046a7981 */ /* 0x000164000c1e1920 */
.L_x_125:
[----:B------:R-:W-:Y:S05]  /*5aa0*/  BSYNC B1 ;  /* 0x0000000000017941 */ /* 0x000fea0003800000 */
.L_x_124:
        /* <DEDUP_REMOVED lines=8> */
.L_x_127:
[----:B------:R-:W-:Y:S05]  /*5b30*/  BSYNC B1 ;  /* 0x0000000000017941 */ /* 0x000fea0003800000 */
.L_x_126:
        /* <DEDUP_REMOVED lines=8> */
.L_x_129:
[----:B------:R-:W-:Y:S05]  /*5bc0*/  BSYNC B1 ;  /* 0x0000000000017941 */ /* 0x000fea0003800000 */
.L_x_128:
[----:B0----5:R-:W-:Y:S01]  /*5bd0*/  FMUL R11, R106, R89 ;  /* 0x000000596a0b7220 */ /* 0x021fe20000400000 */
[----:B------:R-:W-:Y:S01]  /*5be0*/  ISETP.GT.AND P2, PT, R0, RZ, P1 ;  /* 0x000000ff0000720c */ /* 0x000fe20000f44270 */
[----:B------:R-:W-:Y:S02]  /*5bf0*/  BSSY B1, `(.L_x_130) ;  /* 0x0000005000017945 */ /* 0x000fe40003800000 */
[----:B------:R-:W-:-:S05]  /*5c00*/  FFMA R11, R68, R88, R11 ;  /* 0x00000058440b7223 */ /* 0x000fca000000000b */
[----:B------:R0:W-:Y:S05]  /*5c10*/  @P3 STG.E desc[UR36][R6.64+0x160], R11 ;  /* 0x0001600b06003986 */ /* 0x0001ea000c101924 */
[----:B------:R-:W-:Y:S05]  /*5c20*/  @!P2 BRA `(.L_x_131) ;  /* 0x000000000004a947 */ /* 0x000fea0003800000 */
[----:B------:R0:W5:Y:S02]  /*5c30*/  LDG.E.LTC128B R106, desc[UR36][R2.64+0x164] ;  /* 0x00016424026a7981 */ /* 0x000164000c1e1920 */
.L_x_131:
[----:B------:R-:W-:Y:S05]  /*5c40*/  BSYNC B1 ;  /* 0x0000000000017941 */ /* 0x000fea0003800000 */
.L_x_130:
[----:B-----5:R-:W-:Y:S01]  /*5c50*/  FMUL R10, R106, R89 ;  /* 0x000000596a0a7220 */ /* 0x020fe20000400000 */
[----:B------:R-:W-:Y:S01]  /*5c60*/  ISETP.GT.AND P0, PT, R0, 0x8, P0 ;  /* 0x000000080000780c */ /* 0x000fe20000704270 */
[----:B------:R-:W-:Y:S02]  /*5c70*/  BSSY B1, `(.L_x_132) ;  /* 0x0000005000017945 */ /* 0x000fe40003800000 */
[----:B------:R-:W-:-:S05]  /*5c80*/  FFMA R69, R69, R88, R10 ;  /* 0x0000005845457223 */ /* 0x000fca000000000a */
[----:B------:R0:W-:Y:S05]  /*5c90*/  @P2 STG.E desc[UR36][R6.64+0x164], R69 ;  /* 0x0001644506002986 */ /* 0x0001ea000c101924 */
[----:B------:R-:W-:Y:S05]  /*5ca0*/  @!P0 BRA `(.L_x_133) ;  /* 0x0000000000048947 */ /* 0x000fea0003800000 */
[----:B------:R0:W5:Y:S02]  /*5cb0*/  LDG.E.LTC128B R106, desc[UR36][R4.64+0x160] ;  /* 0x00016024046a7981 */ /* 0x000164000c1e1920 */
.L_x_133:
[----:B------:R-:W-:Y:S05]  /*5cc0*/  BSYNC B1 ;  /* 0x0000000000017941 */ /* 0x000fea0003800000 */
.L_x_132:
        /* <DEDUP_REMOVED lines=8> */
.L_x_135:
[----:B------:R-:W-:Y:S05]  /*5d50*/  BSYNC B1 ;  /* 0x0000000000017941 */ /* 0x000fea0003800000 */
.L_x_134:
        /* <DEDUP_REMOVED lines=8> */
.L_x_137:
[----:B------:R-:W-:Y:S05]  /*5de0*/  BSYNC B1 ;  /* 0x0000000000017941 */ /* 0x000fea0003800000 */
.L_x_136:
[----:B0----5:R-:W-:Y:S01]  /*5df0*/  FMUL R11, R106, R89 ;  /* 0x000000596a0b7220 */ /* 0x021fe20000400000 */
[----:B------:R-:W-:Y:S01]  /*5e00*/  ISETP.GT.AND P1, PT, R0, RZ, P0 ;  /* 0x000000ff0000720c */ /* 0x000fe20000724270 */
[----:B------:R-:W-:Y:S02]  /*5e10*/  BSSY B1, `(.L_x_138) ;  /* 0x0000005000017945 */ /* 0x000fe40003800000 */
[----:B------:R-:W-:-:S05]  /*5e20*/  FFMA R11, R72, R88, R11 ;  /* 0x00000058480b7223 */ /* 0x000fca000000000b */
[----:B------:R0:W-:Y:S05]  /*5e30*/  @P3 STG.E desc[UR36][R6.64+0x180], R11 ;  /* 0x0001800b06003986 */ /* 0x0001ea000c101924 */
[----:B------:R-:W-:Y:S05]  /*5e40*/  @!P1 BRA `(.L_x_139) ;  /* 0x0000000000049947 */ /* 0x000fea0003800000 */
[----:B------:R0:W5:Y:S02]  /*5e50*/  LDG.E.LTC128B R106, desc[UR36][R2.64+0x184] ;  /* 0x00018424026a7981 */ /* 0x000164000c1e1920 */
.L_x_139:
[----:B------:R-:W-:Y:S05]  /*5e60*/  BSYNC B1 ;  /* 0x0000000000017941 */ /* 0x000fea0003800000 */
.L_x_138:
[----:B-----5:R-:W-:Y:S01]  /*5e70*/  FMUL R10, R106, R89 ;  /* 0x000000596a0a7220 */ /* 0x020fe20000400000 */
[----:B------:R-:W-:Y:S01]  /*5e80*/  ISETP.GT.AND P2, PT, R0, 0x8, P2 ;  /* 0x000000080000780c */ /* 0x000fe20001744270 */
[----:B------:R-:W-:Y:S02]  /*5e90*/  BSSY B1, `(.L_x_140) ;  /* 0x0000005000017945 */ /* 0x000fe40003800000 */
[----:B------:R-:W-:-:S05]  /*5ea0*/  FFMA R73, R73, R88, R10 ;  /* 0x0000005849497223 */ /* 0x000fca000000000a */
[----:B------:R0:W-:Y:S05]  /*5eb0*/  @P1 STG.E desc[UR36][R6.64+0x184], R73 ;  /* 0x0001844906001986 */ /* 0x0001ea000c101924 */
[----:B------:R-:W-:Y:S05]  /*5ec0*/  @!P2 BRA `(.L_x_141) ;  /* 0x000000000004a947 */ /* 0x000fea0003800000 */
[----:B------:R0:W5:Y:S02]  /*5ed0*/  LDG.E.LTC128B R106, desc[UR36][R4.64+0x180] ;  /* 0x00018024046a7981 */ /* 0x000164000c1e1920 */
.L_x_141:
[----:B------:R-:W-:Y:S05]  /*5ee0*/  BSYNC B1 ;  /* 0x0000000000017941 */ /* 0x000fea0003800000 */
.L_x_140:
        /* <DEDUP_REMOVED lines=8> */
.L_x_143:
[----:B------:R-:W-:Y:S05]  /*5f70*/  BSYNC B1 ;  /* 0x0000000000017941 */ /* 0x000fea0003800000 */
.L_x_142:
        /* <DEDUP_REMOVED lines=8> */
.L_x_145:
[----:B------:R-:W-:Y:S05]  /*6000*/  BSYNC B1 ;  /* 0x0000000000017941 */ /* 0x000fea0003800000 */
.L_x_144:
[----:B0----5:R-:W-:Y:S01]  /*6010*/  FMUL R11, R106, R89 ;  /* 0x000000596a0b7220 */ /* 0x021fe20000400000 */
[----:B------:R-:W-:Y:S01]  /*6020*/  ISETP.GT.AND P0, PT, R0, RZ, P2 ;  /* 0x000000ff0000720c */ /* 0x000fe20001704270 */
[----:B------:R-:W-:Y:S02]  /*6030*/  BSSY B1, `(.L_x_146) ;  /* 0x0000005000017945 */ /* 0x000fe40003800000 */
[----:B------:R-:W-:-:S05]  /*6040*/  FFMA R11, R76, R88, R11 ;  /* 0x000000584c0b7223 */ /* 0x000fca000000000b */
[----:B------:R0:W-:Y:S05]  /*6050*/  @P3 STG.E desc[UR36][R6.64+0x1a0], R11 ;  /* 0x0001a00b06003986 */ /* 0x0001ea000c101924 */
[----:B------:R-:W-:Y:S05]  /*6060*/  @!P0 BRA `(.L_x_147) ;  /* 0x0000000000048947 */ /* 0x000fea0003800000 */
[----:B------:R0:W5:Y:S02]  /*6070*/  LDG.E.LTC128B R106, desc[UR36][R2.64+0x1a4] ;  /* 0x0001a424026a7981 */ /* 0x000164000c1e1920 */
.L_x_147:
[----:B------:R-:W-:Y:S05]  /*6080*/  BSYNC B1 ;  /* 0x0000000000017941 */ /* 0x000fea0003800000 */
.L_x_146:
[----:B-----5:R-:W-:Y:S01]  /*6090*/  FMUL R10, R106, R89 ;  /* 0x000000596a0a7220 */ /* 0x020fe20000400000 */
[----:B------:R-:W-:Y:S01]  /*60a0*/  ISETP.GT.AND P1, PT, R0, 0x8, P1 ;  /* 0x000000080000780c */ /* 0x000fe20000f24270 */
[----:B------:R-:W-:Y:S02]  /*60b0*/  BSSY B1, `(.L_x_148) ;  /* 0x0000005000017945 */ /* 0x000fe40003800000 */
[----:B------:R-:W-:-:S05]  /*60c0*/  FFMA R77, R77, R88, R10 ;  /* 0x000000584d4d7223 */ /* 0x000fca000000000a */
[----:B------:R0:W-:Y:S05]  /*60d0*/  @P0 STG.E desc[UR36][R6.64+0x1a4], R77 ;  /* 0x0001a44d06000986 */ /* 0x0001ea000c101924 */
[----:B------:R-:W-:Y:S05]  /*60e0*/  @!P1 BRA `(.L_x_149) ;  /* 0x0000000000049947 */ /* 0x000fea0003800000 */
[----:B------:R0:W5:Y:S02]  /*60f0*/  LDG.E.LTC128B R106, desc[UR36][R4.64+0x1a0] ;  /* 0x0001a024046a7981 */ /* 0x000164000c1e1920 */
.L_x_149:
[----:B------:R-:W-:Y:S05]  /*6100*/  BSYNC B1 ;  /* 0x0000000000017941 */ /* 0x000fea0003800000 */
.L_x_148:
        /* <DEDUP_REMOVED lines=8> */
.L_x_151:
[----:B------:R-:W-:Y:S05]  /*6190*/  BSYNC B1 ;  /* 0x0000000000017941 */ /* 0x000fea0003800000 */
.L_x_150:
        /* <DEDUP_REMOVED lines=8> */
.L_x_153:
[----:B------:R-:W-:Y:S05]  /*6220*/  BSYNC B1 ;  /* 0x0000000000017941 */ /* 0x000fea0003800000 */
.L_x_152:
[----:B0----5:R-:W-:Y:S01]  /*6230*/  FMUL R11, R106, R89 ;  /* 0x000000596a0b7220 */ /* 0x021fe20000400000 */
[----:B------:R-:W-:Y:S01]  /*6240*/  ISETP.GT.AND P2, PT, R0, RZ, P1 ;  /* 0x000000ff0000720c */ /* 0x000fe20000f44270 */
[----:B------:R-:W-:Y:S02]  /*6250*/  BSSY B1, `(.L_x_154) ;  /* 0x0000005000017945 */ /* 0x000fe40003800000 */
[----:B------:R-:W-:-:S05]  /*6260*/  FFMA R11, R80, R88, R11 ;  /* 0x00000058500b7223 */ /* 0x000fca000000000b */
[----:B------:R0:W-:Y:S05]  /*6270*/  @P3 STG.E desc[UR36][R6.64+0x1c0], R11 ;  /* 0x0001c00b06003986 */ /* 0x0001ea000c101924 */
[----:B------:R-:W-:Y:S05]  /*6280*/  @!P2 BRA `(.L_x_155) ;  /* 0x000000000004a947 */ /* 0x000fea0003800000 */
[----:B------:R0:W5:Y:S02]  /*6290*/  LDG.E.LTC128B R106, desc[UR36][R2.64+0x1c4] ;  /* 0x0001c424026a7981 */ /* 0x000164000c1e1920 */
.L_x_155:
[----:B------:R-:W-:Y:S05]  /*62a0*/  BSYNC B1 ;  /* 0x0000000000017941 */ /* 0x000fea0003800000 */
.L_x_154:
[----:B-----5:R-:W-:Y:S01]  /*62b0*/  FMUL R10, R106, R89 ;  /* 0x000000596a0a7220 */ /* 0x020fe20000400000 */
[----:B------:R-:W-:Y:S01]  /*62c0*/  ISETP.GT.AND P0, PT, R0, 0x8, P0 ;  /* 0x000000080000780c */ /* 0x000fe20000704270 */
[----:B------:R-:W-:Y:S02]  /*62d0*/  BSSY B1, `(.L_x_156) ;  /* 0x0000005000017945 */ /* 0x000fe40003800000 */
[----:B------:R-:W-:-:S05]  /*62e0*/  FFMA R81, R81, R88, R10 ;  /* 0x0000005851517223 */ /* 0x000fca000000000a */
[----:B------:R0:W-:Y:S05]  /*62f0*/  @P2 STG.E desc[UR36][R6.64+0x1c4], R81 ;  /* 0x0001c45106002986 */ /* 0x0001ea000c101924 */
[----:B------:R-:W-:Y:S05]  /*6300*/  @!P0 BRA `(.L_x_157) ;  /* 0x0000000000048947 */ /* 0x000fea0003800000 */
[----:B------:R0:W5:Y:S02]  /*6310*/  LDG.E.LTC128B R106, desc[UR36][R4.64+0x1c0] ;  /* 0x0001c024046a7981 */ /* 0x000164000c1e1920 */
.L_x_157:
[----:B------:R-:W-:Y:S05]  /*6320*/  BSYNC B1 ;  /* 0x0000000000017941 */ /* 0x000fea0003800000 */
.L_x_156:
        /* <DEDUP_REMOVED lines=8> */
.L_x_159:
[----:B------:R-:W-:Y:S05]  /*63b0*/  BSYNC B1 ;  /* 0x0000000000017941 */ /* 0x000fea0003800000 */
.L_x_158:
        /* <DEDUP_REMOVED lines=8> */
.L_x_161:
[----:B------:R-:W-:Y:S05]  /*6440*/  BSYNC B1 ;  /* 0x0000000000017941 */ /* 0x000fea0003800000 */
.L_x_160:
[----:B0----5:R-:W-:Y:S01]  /*6450*/  FMUL R11, R106, R89 ;  /* 0x000000596a0b7220 */ /* 0x021fe20000400000 */
[----:B------:R-:W-:Y:S01]  /*6460*/  ISETP.GT.AND P1, PT, R0, RZ, P0 ;  /* 0x000000ff0000720c */ /* 0x000fe20000724270 */
[----:B------:R-:W-:Y:S02]  /*6470*/  BSSY B1, `(.L_x_162) ;  /* 0x0000005000017945 */ /* 0x000fe40003800000 */
[----:B------:R-:W-:-:S05]  /*6480*/  FFMA R11, R84, R88, R11 ;  /* 0x00000058540b7223 */ /* 0x000fca000000000b */
[----:B------:R0:W-:Y:S05]  /*6490*/  @P3 STG.E desc[UR36][R6.64+0x1e0], R11 ;  /* 0x0001e00b06003986 */ /* 0x0001ea000c101924 */
[----:B------:R-:W-:Y:S05]  /*64a0*/  @!P1 BRA `(.L_x_163) ;  /* 0x0000000000049947 */ /* 0x000fea0003800000 */
[----:B------:R0:W5:Y:S02]  /*64b0*/  LDG.E.LTC128B R106, desc[UR36][R2.64+0x1e4] ;  /* 0x0001e424026a7981 */ /* 0x000164000c1e1920 */
.L_x_163:
[----:B------:R-:W-:Y:S05]  /*64c0*/  BSYNC B1 ;  /* 0x0000000000017941 */ /* 0x000fea0003800000 */
.L_x_162:
[----:B0----5:R-:W-:Y:S01]  /*64d0*/  FMUL R2, R106, R89 ;  /* 0x000000596a027220 */ /* 0x021fe20000400000 */
[----:B------:R-:W-:Y:S01]  /*64e0*/  ISETP.GT.AND P2, PT, R0, 0x8, P2 ;  /* 0x000000080000780c */ /* 0x000fe20001744270 */
[----:B------:R-:W-:Y:S02]  /*64f0*/  BSSY B1, `(.L_x_164) ;  /* 0x0000005000017945 */ /* 0x000fe40003800000 */
[----:B------:R-:W-:-:S05]  /*6500*/  FFMA R85, R85, R88, R2 ;  /* 0x0000005855557223 */ /* 0x000fca0000000002 */
[----:B------:R0:W-:Y:S05]  /*6510*/  @P1 STG.E desc[UR36][R6.64+0x1e4], R85 ;  /* 0x0001e45506001986 */ /* 0x0001ea000c101924 */
[----:B------:R-:W-:Y:S05]  /*6520*/  @!P2 BRA `(.L_x_165) ;  /* 0x000000000004a947 */ /* 0x000fea0003800000 */
[----:B------:R0:W5:Y:S02]  /*6530*/  LDG.E.LTC128B R106, desc[UR36][R4.64+0x1e0] ;  /* 0x0001e024046a7981 */ /* 0x000164000c1e1920 */
.L_x_165:
[----:B------:R-:W-:Y:S05]  /*6540*/  BSYNC B1 ;  /* 0x0000000000017941 */ /* 0x000fea0003800000 */
.L_x_164:
[----:B-----5:R-:W-:Y:S01]  /*6550*/  FMUL R3, R106, R89 ;  /* 0x000000596a037220 */ /* 0x020fe20000400000 */
[----:B------:R-:W-:Y:S01]  /*6560*/  @P2 IMAD.MOV.U32 R2, RZ, RZ, R8 ;  /* 0x000000ffff022224 */ /* 0x000fe200078e0008 */
[----:B------:R-:W-:Y:S01]  /*6570*/  ISETP.GT.AND P0, PT, R0, 0x8, P0 ;  /* 0x000000080000780c */ /* 0x000fe20000704270 */
[----:B------:R-:W-:Y:S01]  /*6580*/  BSSY B1, `(.L_x_166) ;  /* 0x0000006000017945 */ /* 0x000fe20003800000 */
[----:B01----:R-:W-:Y:S01]  /*6590*/  FFMA R7, R86, R88, R3 ;  /* 0x0000005856077223 */ /* 0x003fe20000000003 */
[----:B------:R-:W-:-:S05]  /*65a0*/  @P2 IMAD.MOV.U32 R3, RZ, RZ, R9 ;  /* 0x000000ffff032224 */ /* 0x000fca00078e0009 */
[----:B------:R0:W-:Y:S05]  /*65b0*/  @P2 STG.E desc[UR36][R2.64+0x1e0], R7 ;  /* 0x0001e00702002986 */ /* 0x0001ea000c101924 */
[----:B------:R-:W-:Y:S05]  /*65c0*/  @!P0 BRA `(.L_x_167) ;  /* 0x0000000000048947 */ /* 0x000fea0003800000 */
[----:B------:R1:W5:Y:S02]  /*65d0*/  LDG.E.LTC128B R106, desc[UR36][R4.64+0x1e4] ;  /* 0x0001e424046a7981 */ /* 0x000364000c1e1920 */
.L_x_167:
[----:B------:R-:W-:Y:S05]  /*65e0*/  BSYNC B1 ;  /* 0x0000000000017941 */ /* 0x000fea0003800000 */
.L_x_166:
[----:B-----5:R-:W-:-:S04]  /*65f0*/  FMUL R106, R106, R89 ;  /* 0x000000596a6a7220 */ /* 0x020fc80000400000 */
[----:B------:R-:W-:Y:S01]  /*6600*/  FFMA R87, R87, R88, R106 ;  /* 0x0000005857577223 */ /* 0x000fe2000000006a */
[----:B------:R-:W-:Y:S06]  /*6610*/  @!P0 BRA `(.L_x_168) ;  /* 0x0000000c00a08947 */ /* 0x000fec0003800000 */
[----:B------:R0:W-:Y:S01]  /*6620*/  STG.E desc[UR36][R8.64+0x1e4], R87 ;  /* 0x0001e45708007986 */ /* 0x0001e2000c101924 */
[----:B------:R-:W-:Y:S05]  /*6630*/  BRA `(.L_x_168) ;  /* 0x0000000c00987947 */ /* 0x000fea0003800000 */
.L_x_43:
[----:B------:R-:W-:Y:S01]  /*6640*/  ULDC.64 UR4, c[0x0][0x5c0] ;  /* 0x0001700000047ab9 */ /* 0x000fe20000000a00 */
[----:B------:R-:W-:Y:S01]  /*6650*/  ISETP.GT.AND P0, PT, R18, 0x1, PT ;  /* 0x000000011200780c */ /* 0x000fe20003f04270 */
[-C--:B------:R-:W-:Y:S01]  /*6660*/  FMUL R25, R25, R88.reuse ;  /* 0x0000005819197220 */ /* 0x080fe20000400000 */
[----:B------:R-:W-:Y:S01]  /*6670*/  LEA R2, P4, R104, UR4, 0x2 ;  /* 0x0000000468027c11 */ /* 0x000fe2000f8810ff */
[-C--:B------:R-:W-:Y:S01]  /*6680*/  FMUL R27, R27, R88.reuse ;  /* 0x000000581b1b7220 */ /* 0x080fe20000400000 */
[----:B------:R-:W-:Y:S01]  /*6690*/  ISETP.GT.AND P2, PT, R0, RZ, P0 ;  /* 0x000000ff0000720c */ /* 0x000fe20000744270 */
[-C--:B------:R-:W-:Y:S01]  /*66a0*/  FMUL R9, R28, R88.reuse ;  /* 0x000000581c097220 */ /* 0x080fe20000400000 */
[----:B------:R-:W-:Y:S01]  /*66b0*/  LEA.HI.X R3, R104, UR5, R7, 0x2, P4 ;  /* 0x0000000568037c11 */ /* 0x000fe2000a0f1407 */
[-C--:B------:R-:W-:Y:S01]  /*66c0*/  FMUL R7, R24, R88.reuse ;  /* 0x0000005818077220 */ /* 0x080fe20000400000 */
[----:B------:R-:W-:Y:S01]  /*66d0*/  ISETP.GT.AND P3, PT, R0, 0x8, P3 ;  /* 0x000000080000780c */ /* 0x000fe20001f64270 */
[-C--:B------:R-:W-:Y:S01]  /*66e0*/  FMUL R29, R29, R88.reuse ;  /* 0x000000581d1d7220 */ /* 0x080fe20000400000 */
[----:B------:R-:W-:Y:S01]  /*66f0*/  SHF.L.U64.HI R5, R96, 0x2, R95 ;  /* 0x0000000260057819 */ /* 0x000fe2000001025f */
[-C--:B------:R-:W-:Y:S01]  /*6700*/  FMUL R31, R31, R88.reuse ;  /* 0x000000581f1f7220 */ /* 0x080fe20000400000 */
[----:B------:R0:W-:Y:S01]  /*6710*/  @P1 STG.E desc[UR36][R2.64], R7 ;  /* 0x0000000702001986 */ /* 0x0001e2000c101924 */
[----:B------:R-:W-:Y:S01]  /*6720*/  ISETP.GT.AND P0, PT, R0, 0x8, P0 ;  /* 0x000000080000780c */ /* 0x000fe20000704270 */
[----:B------:R-:W-:Y:S01]  /*6730*/  FMUL R33, R33, R88 ;  /* 0x0000005821217220 */ /* 0x000fe20000400000 */
[----:B------:R-:W-:Y:S01]  /*6740*/  LEA R4, P1, R96, R2, 0x2 ;  /* 0x0000000260047211 */ /* 0x000fe200078210ff */
[-C--:B------:R-:W-:Y:S01]  /*6750*/  FMUL R35, R35, R88.reuse ;  /* 0x0000005823237220 */ /* 0x080fe20000400000 */
[C---:B------:R-:W-:Y:S01]  /*6760*/  ISETP.GT.AND P5, PT, R18.reuse, 0x8, PT ;  /* 0x000000081200780c */ /* 0x040fe20003fa4270 */
[----:B------:R-:W-:Y:S01]  /*6770*/  @P2 STG.E desc[UR36][R2.64+0x4], R25 ;  /* 0x0000041902002986 */ /* 0x000fe2000c101924 */
[----:B------:R-:W-:Y:S01]  /*6780*/  ISETP.GT.AND P4, PT, R18, 0x9, PT ;  /* 0x000000091200780c */ /* 0x000fe20003f84270 */
[----:B------:R-:W-:Y:S01]  /*6790*/  IMAD.X R5, R5, 0x1, R3, P1 ;  /* 0x0000000105057824 */ /* 0x000fe200008e0603 */
[C---:B------:R-:W-:Y:S01]  /*67a0*/  ISETP.GT.AND P2, PT, R0.reuse, RZ, P5 ;  /* 0x000000ff0000720c */ /* 0x040fe20002f44270 */
[-C--:B------:R-:W-:Y:S01]  /*67b0*/  FMUL R37, R37, R88.reuse ;  /* 0x0000005825257220 */ /* 0x080fe20000400000 */
[----:B------:R-:W-:Y:S01]  /*67c0*/  ISETP.GT.AND P1, PT, R0, RZ, P4 ;  /* 0x000000ff0000720c */ /* 0x000fe20002724270 */
[-C--:B0-----:R-:W-:Y:S01]  /*67d0*/  FMUL R7, R26, R88.reuse ;  /* 0x000000581a077220 */ /* 0x081fe20000400000 */
[----:B------:R-:W-:Y:S01]  /*67e0*/  ISETP.GT.AND P4, PT, R0, 0x8, P4 ;  /* 0x000000080000780c */ /* 0x000fe20002784270 */
[-C--:B------:R-:W-:Y:S01]  /*67f0*/  FMUL R39, R39, R88.reuse ;  /* 0x0000005827277220 */ /* 0x080fe20000400000 */
[-C--:B------:R-:W-:Y:S01]  /*6800*/  FMUL R41, R41, R88.reuse ;  /* 0x0000005829297220 */ /* 0x080fe20000400000 */
[-C--:B------:R-:W-:Y:S01]  /*6810*/  FMUL R43, R43, R88.reuse ;  /* 0x000000582b2b7220 */ /* 0x080fe20000400000 */
[----:B------:R0:W-:Y:S01]  /*6820*/  @P3 STG.E desc[UR36][R4.64], R7 ;  /* 0x0000000704003986 */ /* 0x0001e2000c101924 */
[----:B------:R-:W-:Y:S01]  /*6830*/  ISETP.GT.AND P3, PT, R18, 0x11, PT ;  /* 0x000000111200780c */ /* 0x000fe20003f64270 */
[-C--:B------:R-:W-:Y:S01]  /*6840*/  FMUL R45, R45, R88.reuse ;  /* 0x000000582d2d7220 */ /* 0x080fe20000400000 */
[-C--:B------:R-:W-:Y:S01]  /*6850*/  FMUL R47, R47, R88.reuse ;  /* 0x000000582f2f7220 */ /* 0x080fe20000400000 */
[----:B------:R-:W-:Y:S01]  /*6860*/  @P0 STG.E desc[UR36][R4.64+0x4], R27 ;  /* 0x0000041b04000986 */ /* 0x000fe2000c101924 */
[----:B------:R-:W-:Y:S01]  /*6870*/  ISETP.GT.AND P0, PT, R0, 0x8, P5 ;  /* 0x000000080000780c */ /* 0x000fe20002f04270 */
[-C--:B------:R-:W-:Y:S01]  /*6880*/  FMUL R49, R49, R88.reuse ;  /* 0x0000005831317220 */ /* 0x080fe20000400000 */
[----:B------:R-:W-:Y:S01]  /*6890*/  ISETP.GT.AND P5, PT, R18, 0x10, PT ;  /* 0x000000101200780c */ /* 0x000fe20003fa4270 */
[----:B------:R1:W-:Y:S01]  /*68a0*/  @P2 STG.E desc[UR36][R2.64+0x20], R9 ;  /* 0x0000200902002986 */ /* 0x0003e2000c101924 */
[-C--:B------:R-:W-:Y:S01]  /*68b0*/  FMUL R51, R51, R88.reuse ;  /* 0x0000005833337220 */ /* 0x080fe20000400000 */
[-C--:B------:R-:W-:Y:S01]  /*68c0*/  FMUL R53, R53, R88.reuse ;  /* 0x0000005835357220 */ /* 0x080fe20000400000 */
[C---:B------:R-:W-:Y:S01]  /*68d0*/  ISETP.GT.AND P2, PT, R0.reuse, RZ, P5 ;  /* 0x000000ff0000720c */ /* 0x040fe20002f44270 */
[----:B------:R-:W-:Y:S01]  /*68e0*/  @P1 STG.E desc[UR36][R2.64+0x24], R29 ;  /* 0x0000241d02001986 */ /* 0x000fe2000c101924 */
[----:B------:R-:W-:Y:S01]  /*68f0*/  ISETP.GT.AND P1, PT, R0, RZ, P3 ;  /* 0x000000ff0000720c */ /* 0x000fe20001f24270 */
[-C--:B0-----:R-:W-:Y:S01]  /*6900*/  FMUL R7, R30, R88.reuse ;  /* 0x000000581e077220 */ /* 0x081fe20000400000 */
[----:B------:R-:W-:Y:S01]  /*6910*/  ISETP.GT.AND P3, PT, R0, 0x8, P3 ;  /* 0x000000080000780c */ /* 0x000fe20001f64270 */
[-C--:B------:R-:W-:Y:S01]  /*6920*/  FMUL R55, R55, R88.reuse ;  /* 0x0000005837377220 */ /* 0x080fe20000400000 */
[-C--:B------:R-:W-:Y:S01]  /*6930*/  FMUL R57, R57, R88.reuse ;  /* 0x0000005839397220 */ /* 0x080fe20000400000 */
[-C--:B------:R-:W-:Y:S01]  /*6940*/  FMUL R59, R59, R88.reuse ;  /* 0x000000583b3b7220 */ /* 0x080fe20000400000 */
[----:B------:R0:W-:Y:S01]  /*6950*/  @P0 STG.E desc[UR36][R4.64+0x20], R7 ;  /* 0x0000200704000986 */ /* 0x0001e2000c101924 */
[-C--:B-1----:R-:W-:Y:S01]  /*6960*/  FMUL R9, R32, R88.reuse ;  /* 0x0000005820097220 */ /* 0x082fe20000400000 */
[----:B------:R-:W-:Y:S01]  /*6970*/  ISETP.GT.AND P0, PT, R0, 0x8, P5 ;  /* 0x000000080000780c */ /* 0x000fe20002f04270 */
[-C--:B------:R-:W-:Y:S01]  /*6980*/  FMUL R61, R61, R88.reuse ;  /* 0x000000583d3d7220 */ /* 0x080fe20000400000 */
[----:B------:R-:W-:Y:S01]  /*6990*/  @P4 STG.E desc[UR36][R4.64+0x24], R31 ;  /* 0x0000241f04004986 */ /* 0x000fe2000c101924 */
[C---:B------:R-:W-:Y:S01]  /*69a0*/  ISETP.GT.AND P5, PT, R18.reuse, 0x18, PT ;  /* 0x000000181200780c */ /* 0x040fe20003fa4270 */
[-C--:B------:R-:W-:Y:S01]  /*69b0*/  FMUL R63, R63, R88.reuse ;  /* 0x000000583f3f7220 */ /* 0x080fe20000400000 */
[----:B------:R-:W-:Y:S01]  /*69c0*/  ISETP.GT.AND P4, PT, R18, 0x19, PT ;  /* 0x000000191200780c */ /* 0x000fe20003f84270 */
[----:B------:R1:W-:Y:S01]  /*69d0*/  @P2 STG.E desc[UR36][R2.64+0x40], R9 ;  /* 0x0000400902002986 */ /* 0x0003e2000c101924 */
[C---:B------:R-:W-:Y:S01]  /*69e0*/  ISETP.GT.AND P2, PT, R0.reuse, RZ, P5 ;  /* 0x000000ff0000720c */ /* 0x040fe20002f44270 */
[-C--:B------:R-:W-:Y:S01]  /*69f0*/  FMUL R65, R65, R88.reuse ;  /* 0x0000005841417220 */ /* 0x080fe20000400000 */
[-C--:B------:R-:W-:Y:S01]  /*6a00*/  FMUL R67, R67, R88.reuse ;  /* 0x0000005843437220 */ /* 0x080fe20000400000 */
        /* <DEDUP_REMOVED lines=29> */
[----:B------:R-:W-:Y:S01]  /*6be0*/  FMUL R87, R87, R88 ;  /* 0x0000005857577220 */ /* 0x000fe20000400000 */
[----:B------:R-:W-:Y:S01]  /*6bf0*/  @P4 STG.E desc[UR36][R4.64+0x64], R39 ;  /* 0x0000642704004986 */ /* 0x000fe2000c101924 */
[----:B------:R-:W-:-:S02]  /*6c00*/  ISETP.GT.AND P5, PT, R18, 0x28, PT ;  /* 0x000000281200780c */ /* 0x000fc40003fa4270 */
[----:B------:R-:W-:Y:S01]  /*6c10*/  ISETP.GT.AND P4, PT, R18, 0x29, PT ;  /* 0x000000291200780c */ /* 0x000fe20003f84270 */
[----:B------:R1:W-:Y:S01]  /*6c20*/  @P2 STG.E desc[UR36][R2.64+0x80], R9 ;  /* 0x0000800902002986 */ /* 0x0003e2000c101924 */
[----:B------:R-:W-:-:S03]  /*6c30*/  ISETP.GT.AND P2, PT, R0, RZ, P5 ;  /* 0x000000ff0000720c */ /* 0x000fc60002f44270 */
[----:B------:R-:W-:Y:S01]  /*6c40*/  @P1 STG.E desc[UR36][R2.64+0x84], R41 ;  /* 0x0000842902001986 */ /* 0x000fe2000c101924 */
[----:B------:R-:W-:Y:S01]  /*6c50*/  ISETP.GT.AND P1, PT, R0, RZ, P4 ;  /* 0x000000ff0000720c */ /* 0x000fe20002724270 */
[----:B0-----:R-:W-:Y:S01]  /*6c60*/  FMUL R7, R42, R88 ;  /* 0x000000582a077220 */ /* 0x001fe20000400000 */
[----:B------:R-:W-:-:S04]  /*6c70*/  ISETP.GT.AND P4, PT, R0, 0x8, P4 ;  /* 0x000000080000780c */ /* 0x000fc80002784270 */
[----:B------:R0:W-:Y:S01]  /*6c80*/  @P0 STG.E desc[UR36][R4.64+0x80], R7 ;  /* 0x0000800704000986 */ /* 0x0001e2000c101924 */
[----:B-1----:R-:W-:Y:S01]  /*6c90*/  FMUL R9, R44, R88 ;  /* 0x000000582c097220 */ /* 0x002fe20000400000 */
[----:B------:R-:W-:Y:S02]  /*6ca0*/  ISETP.GT.AND P0, PT, R0, 0x8, P5 ;  /* 0x000000080000780c */ /* 0x000fe40002f04270 */
[----:B------:R-:W-:Y:S01]  /*6cb0*/  @P3 STG.E desc[UR36][R4.64+0x84], R43 ;  /* 0x0000842b04003986 */ /* 0x000fe2000c101924 */
[C---:B------:R-:W-:Y:S02]  /*6cc0*/  ISETP.GT.AND P5, PT, R18.reuse, 0x30, PT ;  /* 0x000000301200780c */ /* 0x040fe40003fa4270 */
        /* <DEDUP_REMOVED lines=23> */
[----:B------:R-:W-:-:S03]  /*6e40*/  ISETP.GT.AND P5, PT, R18, 0x40, PT ;  /* 0x000000401200780c */ /* 0x000fc60003fa4270 */
[----:B------:R1:W-:Y:S01]  /*6e50*/  @P2 STG.E desc[UR36][R2.64+0xe0], R9 ;  /* 0x0000e00902002986 */ /* 0x0003e2000c101924 */
[----:B------:R-:W-:-:S03]  /*6e60*/  ISETP.GT.AND P3, PT, R0, RZ, P5 ;  /* 0x000000ff0000720c */ /* 0x000fc60002f64270 */
[----:B------:R-:W-:Y:S01]  /*6e70*/  @P1 STG.E desc[UR36][R2.64+0xe4], R53 ;  /* 0x0000e43502001986 */ /* 0x000fe2000c101924 */
[----:B------:R-:W-:Y:S01]  /*6e80*/  ISETP.GT.AND P1, PT, R18, 0x41, PT ;  /* 0x000000411200780c */ /* 0x000fe20003f24270 */
[----:B0-----:R-:W-:-:S03]  /*6e90*/  FMUL R7, R54, R88 ;  /* 0x0000005836077220 */ /* 0x001fc60000400000 */
[----:B------:R-:W-:Y:S02]  /*6ea0*/  ISETP.GT.AND P2, PT, R0, RZ, P1 ;  /* 0x000000ff0000720c */ /* 0x000fe40000f44270 */
[----:B------:R0:W-:Y:S01]  /*6eb0*/  @P0 STG.E desc[UR36][R4.64+0xe0], R7 ;  /* 0x0000e00704000986 */ /* 0x0001e2000c101924 */
[-C--:B-1----:R-:W-:Y:S01]  /*6ec0*/  FMUL R9, R56, R88.reuse ;  /* 0x0000005838097220 */ /* 0x082fe20000400000 */
[C---:B------:R-:W-:Y:S02]  /*6ed0*/  ISETP.GT.AND P0, PT, R0.reuse, 0x8, P5 ;  /* 0x000000080000780c */ /* 0x040fe40002f04270 */
[----:B------:R-:W-:Y:S01]  /*6ee0*/  @P4 STG.E desc[UR36][R4.64+0xe4], R55 ;  /* 0x0000e43704004986 */ /* 0x000fe2000c101924 */
[----:B------:R-:W-:Y:S02]  /*6ef0*/  ISETP.GT.AND P1, PT, R0, 0x8, P1 ;  /* 0x000000080000780c */ /* 0x000fe40000f24270 */
[----:B------:R-:W-:Y:S01]  /*6f00*/  ISETP.GT.AND P5, PT, R18, 0x48, PT ;  /* 0x000000481200780c */ /* 0x000fe20003fa4270 */
[----:B------:R1:W-:Y:S03]  /*6f10*/  @P3 STG.E desc[UR36][R2.64+0x100], R9 ;  /* 0x0001000902003986 */ /* 0x0003e6000c101924 */
[----:B------:R-:W-:Y:S01]  /*6f20*/  ISETP.GT.AND P4, PT, R0, RZ, P5 ;  /* 0x000000ff0000720c */ /* 0x000fe20002f84270 */
[----:B------:R-:W-:Y:S01]  /*6f30*/  @P2 STG.E desc[UR36][R2.64+0x104], R57 ;  /* 0x0001043902002986 */ /* 0x000fe2000c101924 */
[----:B------:R-:W-:Y:S01]  /*6f40*/  ISETP.GT.AND P2, PT, R18, 0x49, PT ;  /* 0x000000491200780c */ /* 0x000fe20003f44270 */
[----:B0-----:R-:W-:-:S03]  /*6f50*/  FMUL R7, R58, R88 ;  /* 0x000000583a077220 */ /* 0x001fc60000400000 */
[----:B------:R-:W-:Y:S02]  /*6f60*/  ISETP.GT.AND P3, PT, R0, RZ, P2 ;  /* 0x000000ff0000720c */ /* 0x000fe40001764270 */
[----:B------:R0:W-:Y:S01]  /*6f70*/  @P0 STG.E desc[UR36][R4.64+0x100], R7 ;  /* 0x0001000704000986 */ /* 0x0001e2000c101924 */
[----:B-1----:R-:W-:Y:S01]  /*6f80*/  FMUL R9, R60, R88 ;  /* 0x000000583c097220 */ /* 0x002fe20000400000 */
[C---:B------:R-:W-:Y:S02]  /*6f90*/  ISETP.GT.AND P2, PT, R0.reuse, 0x8, P2 ;  /* 0x000000080000780c */ /* 0x040fe40001744270 */
[----:B------:R-:W-:Y:S01]  /*6fa0*/  @P1 STG.E desc[UR36][R4.64+0x104], R59 ;  /* 0x0001043b04001986 */ /* 0x000fe2000c101924 */
[----:B------:R-:W-:Y:S02]  /*6fb0*/  ISETP.GT.AND P1, PT, R0, 0x8, P5 ;  /* 0x000000080000780c */ /* 0x000fe40002f24270 */
[C---:B------:R-:W-:Y:S01]  /*6fc0*/  ISETP.GT.AND P5, PT, R18.reuse, 0x50, PT ;  /* 0x000000501200780c */ /* 0x040fe20003fa4270 */
[----:B------:R1:W-:Y:S01]  /*6fd0*/  @P4 STG.E desc[UR36][R2.64+0x120], R9 ;  /* 0x0001200902004986 */ /* 0x0003e2000c101924 */
[----:B------:R-:W-:-:S03]  /*6fe0*/  ISETP.GT.AND P0, PT, R18, 0x51, PT ;  /* 0x000000511200780c */ /* 0x000fc60003f04270 */
[----:B------:R-:W-:Y:S01]  /*6ff0*/  @P3 STG.E desc[UR36][R2.64+0x124], R61 ;  /* 0x0001243d02003986 */ /* 0x000fe2000c101924 */
[----:B------:R-:W-:Y:S01]  /*7000*/  ISETP.GT.AND P3, PT, R0, RZ, P5 ;  /* 0x000000ff0000720c */ /* 0x000fe20002f64270 */
[-C--:B0-----:R-:W-:Y:S01]  /*7010*/  FMUL R7, R62, R88.reuse ;  /* 0x000000583e077220 */ /* 0x081fe20000400000 */
[C---:B------:R-:W-:Y:S02]  /*7020*/  ISETP.GT.AND P4, PT, R0.reuse, RZ, P0 ;  /* 0x000000ff0000720c */ /* 0x040fe40000784270 */
[----:B------:R-:W-:Y:S02]  /*7030*/  ISETP.GT.AND P0, PT, R0, 0x8, P0 ;  /* 0x000000080000780c */ /* 0x000fe40000704270 */
[----:B------:R0:W-:Y:S01]  /*7040*/  @P1 STG.E desc[UR36][R4.64+0x120], R7 ;  /* 0x0001200704001986 */ /* 0x0001e2000c101924 */
[----:B-1----:R-:W-:Y:S01]  /*7050*/  FMUL R9, R64, R88 ;  /* 0x0000005840097220 */ /* 0x002fe20000400000 */
[----:B------:R-:W-:Y:S02]  /*7060*/  ISETP.GT.AND P1, PT, R0, 0x8, P5 ;  /* 0x000000080000780c */ /* 0x000fe40002f24270 */
[----:B------:R-:W-:Y:S01]  /*7070*/  @P2 STG.E desc[UR36][R4.64+0x124], R63 ;  /* 0x0001243f04002986 */ /* 0x000fe2000c101924 */
[----:B------:R-:W-:-:S03]  /*7080*/  ISETP.GT.AND P2, PT, R18, 0x58, PT ;  /* 0x000000581200780c */ /* 0x000fc60003f44270 */
[----:B------:R1:W-:Y:S01]  /*7090*/  @P3 STG.E desc[UR36][R2.64+0x140], R9 ;  /* 0x0001400902003986 */ /* 0x0003e2000c101924 */
[----:B------:R-:W-:Y:S02]  /*70a0*/  ISETP.GT.AND P3, PT, R18, 0x59, PT ;  /* 0x000000591200780c */ /* 0x000fe40003f64270 */
[C---:B------:R-:W-:Y:S01]  /*70b0*/  ISETP.GT.AND P5, PT, R0.reuse, RZ, P2 ;  /* 0x000000ff0000720c */ /* 0x040fe200017a4270 */
[----:B------:R-:W-:Y:S01]  /*70c0*/  @P4 STG.E desc[UR36][R2.64+0x144], R65 ;  /* 0x0001444102004986 */ /* 0x000fe2000c101924 */
[----:B------:R-:W-:Y:S01]  /*70d0*/  ISETP.GT.AND P4, PT, R0, RZ, P3 ;  /* 0x000000ff0000720c */ /* 0x000fe20001f84270 */
[-C--:B0-----:R-:W-:Y:S01]  /*70e0*/  FMUL R7, R66, R88.reuse ;  /* 0x0000005842077220 */ /* 0x081fe20000400000 */
[C---:B------:R-:W-:Y:S02]  /*70f0*/  ISETP.GT.AND P2, PT, R0.reuse, 0x8, P2 ;  /* 0x000000080000780c */ /* 0x040fe40001744270 */
[----:B------:R-:W-:Y:S02]  /*7100*/  ISETP.GT.AND P3, PT, R0, 0x8, P3 ;  /* 0x000000080000780c */ /* 0x000fe40001f64270 */
[----:B------:R0:W-:Y:S01]  /*7110*/  @P1 STG.E desc[UR36][R4.64+0x140], R7 ;  /* 0x0001400704001986 */ /* 0x0001e2000c101924 */
[----:B-1----:R-:W-:Y:S01]  /*7120*/  FMUL R9, R68, R88 ;  /* 0x0000005844097220 */ /* 0x002fe20000400000 */
[----:B------:R-:W-:-:S02]  /*7130*/  ISETP.GT.AND P1, PT, R18, 0x61, PT ;  /* 0x000000611200780c */ /* 0x000fc40003f24270 */
[----:B------:R-:W-:Y:S01]  /*7140*/  @P0 STG.E desc[UR36][R4.64+0x144], R67 ;  /* 0x0001444304000986 */ /* 0x000fe2000c101924 */
[----:B------:R-:W-:-:S03]  /*7150*/  ISETP.GT.AND P0, PT, R18, 0x60, PT ;  /* 0x000000601200780c */ /* 0x000fc60003f04270 */
[----:B------:R1:W-:Y:S01]  /*7160*/  @P5 STG.E desc[UR36][R2.64+0x160], R9 ;  /* 0x0001600902005986 */ /* 0x0003e2000c101924 */
[C---:B------:R-:W-:Y:S02]  /*7170*/  ISETP.GT.AND P5, PT, R0.reuse, RZ, P0 ;  /* 0x000000ff0000720c */ /* 0x040fe400007a4270 */
[C---:B------:R-:W-:Y:S01]  /*7180*/  ISETP.GT.AND P0, PT, R0.reuse, 0x8, P0 ;  /* 0x000000080000780c */ /* 0x040fe20000704270 */
[----:B------:R-:W-:Y:S01]  /*7190*/  @P4 STG.E desc[UR36][R2.64+0x164], R69 ;  /* 0x0001644502004986 */ /* 0x000fe2000c101924 */
[----:B------:R-:W-:Y:S01]  /*71a0*/  ISETP.GT.AND P4, PT, R0, RZ, P1 ;  /* 0x000000ff0000720c */ /* 0x000fe20000f84270 */
[----:B0-----:R-:W-:Y:S01]  /*71b0*/  FMUL R7, R70, R88 ;  /* 0x0000005846077220 */ /* 0x001fe20000400000 */
[----:B------:R-:W-:-:S04]  /*71c0*/  ISETP.GT.AND P1, PT, R0, 0x8, P1 ;  /* 0x000000080000780c */ /* 0x000fc80000f24270 */
[----:B------:R0:W-:Y:S01]  /*71d0*/  @P2 STG.E desc[UR36][R4.64+0x160], R7 ;  /* 0x0001600704002986 */ /* 0x0001e2000c101924 */
[----:B-1----:R-:W-:Y:S01]  /*71e0*/  FMUL R9, R72, R88 ;  /* 0x0000005848097220 */ /* 0x002fe20000400000 */
[C---:B------:R-:W-:Y:S02]  /*71f0*/  ISETP.GT.AND P2, PT, R18.reuse, 0x68, PT ;  /* 0x000000681200780c */ /* 0x040fe40003f44270 */
        /* <DEDUP_REMOVED lines=33> */
[----:B------:R-:W-:Y:S01]  /*7410*/  @P0 STG.E desc[UR36][R4.64+0x1c0], R7 ;  /* 0x0001c00704000986 */ /* 0x000fe2000c101924 */
[----:B-1----:R-:W-:-:S03]  /*7420*/  FMUL R9, R84, R88 ;  /* 0x0000005854097220 */ /* 0x002fc60000400000 */
[----:B------:R-:W-:Y:S04]  /*7430*/  @P1 STG.E desc[UR36][R4.64+0x1c4], R83 ;  /* 0x0001c45304001986 */ /* 0x000fe8000c101924 */
[----:B------:R-:W-:Y:S04]  /*7440*/  @P4 STG.E desc[UR36][R2.64+0x1e0], R9 ;  /* 0x0001e00902004986 */ /* 0x000fe8000c101924 */
[----:B------:R0:W-:Y:S02]  /*7450*/  @P5 STG.E desc[UR36][R2.64+0x1e4], R85 ;  /* 0x0001e45502005986 */ /* 0x0001e4000c101924 */
[----:B0-----:R-:W-:-:S02]  /*7460*/  @P2 IMAD.MOV.U32 R2, RZ, RZ, R4 ;  /* 0x000000ffff022224 */ /* 0x001fc400078e0004 */
[----:B------:R-:W-:-:S05]  /*7470*/  @P2 IMAD.MOV.U32 R3, RZ, RZ, R5 ;  /* 0x000000ffff032224 */ /* 0x000fca00078e0005 */
[----:B------:R0:W-:Y:S04]  /*7480*/  @P2 STG.E desc[UR36][R2.64+0x1e0], R11 ;  /* 0x0001e00b02002986 */ /* 0x0001e8000c101924 */
[----:B------:R0:W-:Y:S02]  /*7490*/  @P3 STG.E desc[UR36][R4.64+0x1e4], R87 ;  /* 0x0001e45704003986 */ /* 0x0001e4000c101924 */
.L_x_168:
[----:B------:R-:W-:Y:S05]  /*74a0*/  BSYNC B0 ;  /* 0x0000000000007941 */ /* 0x000fea0003800000 */
.L_x_42:
[----:B0-----:R-:W-:Y:S01]  /*74b0*/  IMAD.U32 R2, RZ, RZ, UR54 ;  /* 0x00000036ff027e24 */ /* 0x001fe2000f8e00ff */
[----:B------:R-:W-:Y:S01]  /*74c0*/  ULDC.64 UR4, c[0x0][0x650] ;  /* 0x0001940000047ab9 */ /* 0x000fe20000000a00 */
[----:B------:R-:W-:Y:S01]  /*74d0*/  IMAD.U32 R3, RZ, RZ, UR55 ;  /* 0x00000037ff037e24 */ /* 0x000fe2000f8e00ff */
[----:B------:R0:W-:Y:S01]  /*74e0*/  SYNCS.ARRIVE.TRANS64.A1T0 RZ, [R99+UR46], RZ ;  /* 0x000000ff63ff79a7 */ /* 0x0001e2000810002e */
[----:B------:R-:W-:Y:S01]  /*74f0*/  PRMT R0, RZ, 0x7610, R0 ;  /* 0x00007610ff007816 */ /* 0x000fe20000000000 */
[----:B------:R-:W-:Y:S01]  /*7500*/  IMAD.MOV.U32 R18, RZ, RZ, -0x1 ;  /* 0xffffffffff127424 */ /* 0x000fe200078e00ff */
[----:B------:R-:W-:Y:S01]  /*7510*/  LEA R16, P0, R2, R16, 0x1 ;  /* 0x0000001002107211 */ /* 0x000fe200078008ff */
[----:B------:R-:W-:Y:S02]  /*7520*/  IMAD.MOV.U32 R2, RZ, RZ, -0x1 ;  /* 0xffffffffff027424 */ /* 0x000fe400078e00ff */
[----:B------:R-:W-:Y:S01]  /*7530*/  IMAD.MOV.U32 R19, RZ, RZ, -0x1 ;  /* 0xffffffffff137424 */ /* 0x000fe200078e00ff */
[----:B------:R-:W-:-:S02]  /*7540*/  IADD3.X R17, R17, UR49, RZ, P0, !PT ;  /* 0x0000003111117c10 */ /* 0x000fc400087fe4ff */
[----:B------:R-:W-:-:S04]  /*7550*/  ISETP.GE.U32.AND P0, PT, R16, UR4, PT ;  /* 0x0000000410007c0c */ /* 0x000fc8000bf06070 */
[----:B------:R-:W-:-:S13]  /*7560*/  ISETP.GE.U32.AND.EX P0, PT, R17, UR5, PT, P0 ;  /* 0x0000000511007c0c */ /* 0x000fda000bf06100 */
[----:B0-----:R-:W-:Y:S05]  /*7570*/  @P0 BRA `(.L_x_169) ;  /* 0x0000000400700947 */ /* 0x001fea0003800000 */
[----:B------:R-:W0:Y:S01]  /*7580*/  S2UR UR7, SR_CTAID.X ;  /* 0x00000000000779c3 */ /* 0x000e220000002500 */
[----:B------:R-:W-:Y:S01]  /*7590*/  ULDC.64 UR4, c[0x0][0x628] ;  /* 0x00018a0000047ab9 */ /* 0x000fe20000000a00 */
[----:B------:R-:W-:Y:S01]  /*75a0*/  ULDC UR6, c[0x0][0x150] ;  /* 0x0000540000067ab9 */ /* 0x000fe20000000800 */
[----:B------:R-:W-:Y:S01]  /*75b0*/  ISETP.NE.U32.AND P0, PT, RZ, UR4, PT ;  /* 0x00000004ff007c0c */ /* 0x000fe2000bf05070 */
[----:B------:R-:W-:Y:S01]  /*75c0*/  ULDC UR15, c[0x0][0x630] ;  /* 0x00018c00000f7ab9 */ /* 0x000fe20000000800 */
[C---:B------:R-:W-:Y:S02]  /*75d0*/  R2UR UR17, R16.reuse ;  /* 0x00000000101172ca */ /* 0x040fe400000e0000 */
[----:B------:R-:W-:Y:S01]  /*75e0*/  ISETP.NE.AND.EX P0, PT, RZ, UR5, PT, P0 ;  /* 0x00000005ff007c0c */ /* 0x000fe2000bf05300 */
[----:B------:R-:W1:Y:S01]  /*75f0*/  S2UR UR16, SR_CTAID.Y ;  /* 0x00000000001079c3 */ /* 0x000e620000002600 */
[----:B------:R-:W-:Y:S02]  /*7600*/  R2UR UR12, R16 ;  /* 0x00000000100c72ca */ /* 0x000fe400000e0000 */
[----:B------:R-:W-:-:S02]  /*7610*/  R2UR UR13, R17 ;  /* 0x00000000110d72ca */ /* 0x000fc400000e0000 */
[----:B0-----:R-:W-:-:S05]  /*7620*/  I2FP.F32.U32 R0, UR7 ;  /* 0x0000000700007c45 */ /* 0x001fca0008201000 */
[----:B------:R-:W-:Y:S01]  /*7630*/  FMUL R0, R0, UR6 ;  /* 0x0000000600007c20 */ /* 0x000fe20008400000 */
[----:B------:R-:W-:Y:S01]  /*7640*/  ULDC UR6, c[0x0][0x154] ;  /* 0x0000550000067ab9 */ /* 0x000fe20000000800 */
[----:B-1----:R-:W-:-:S04]  /*7650*/  I2FP.F32.U32 R2, UR16 ;  /* 0x0000001000027c45 */ /* 0x002fc80008201000 */
[----:B------:R-:W0:Y:S01]  /*7660*/  F2I.U32.TRUNC.NTZ R0, R0 ;  /* 0x0000000000007305 */ /* 0x000e22000020f000 */
[----:B------:R-:W-:Y:S01]  /*7670*/  FMUL R2, R2, UR6 ;  /* 0x0000000602027c20 */ /* 0x000fe20008400000 */
[----:B------:R-:W-:Y:S06]  /*7680*/  @!P0 BRA `(.L_x_170) ;  /* 0x0000000000308947 */ /* 0x000fec0003800000 */
        /* <DEDUP_REMOVED lines=12> */
.L_x_170:
[----:B------:R-:W-:Y:S01]  /*7750*/  USHF.R.U64 UR6, UR12, UR15, UR13 ;  /* 0x0000000f0c067299 */ /* 0x000fe2000800120d */
[----:B------:R-:W-:Y:S01]  /*7760*/  R2UR UR5, R17 ;  /* 0x00000000110572ca */ /* 0x000fe200000e0000 */
[----:B------:R-:W-:Y:S01]  /*7770*/  USHF.R.U32.HI UR4, URZ, UR15, UR13 ;  /* 0x0000000f3f047299 */ /* 0x000fe2000801160d */
[----:B------:R-:W1:Y:S01]  /*7780*/  F2I.U32.TRUNC.NTZ R2, R2 ;  /* 0x0000000200027305 */ /* 0x000e62000020f000 */
[----:B------:R-:W-:Y:S01]  /*7790*/  UIADD3 UR9, UP0, URZ, -UR6, URZ ;  /* 0x800000063f097290 */ /* 0x000fe2000ff1e03f */
[----:B------:R-:W-:Y:S01]  /*77a0*/  ULDC.64 UR10, c[0x0][0x620] ;  /* 0x00018800000a7ab9 */ /* 0x000fe20000000a00 */
[----:B------:R-:W-:Y:S02]  /*77b0*/  ULDC UR14, c[0x0][0x608] ;  /* 0x00018200000e7ab9 */ /* 0x000fe40000000800 */
[----:B------:R-:W-:Y:S01]  /*77c0*/  UIADD3.X UR4, URZ, ~UR4, URZ, UP0, !UPT ;  /* 0x800000043f047290 */ /* 0x000fe200087fe43f */
[----:B------:R-:W-:Y:S01]  /*77d0*/  ULDC UR15, c[0x0][0x658] ;  /* 0x00019600000f7ab9 */ /* 0x000fe20000000800 */
[----:B------:R-:W-:-:S02]  /*77e0*/  ULDC UR12, c[0x0][0x144] ;  /* 0x00005100000c7ab9 */ /* 0x000fc40000000800 */
[----:B------:R-:W-:Y:S01]  /*77f0*/  UIMAD UR8, UR4, UR10, URZ ;  /* 0x0000000a040872a4 */ /* 0x000fe2000f8e023f */
[----:B------:R-:W-:Y:S02]  /*7800*/  ULDC UR22, c[0x0][0x148] ;  /* 0x0000520000167ab9 */ /* 0x000fe40000000800 */
[----:B------:R-:W-:Y:S01]  /*7810*/  UMOV UR4, UR17 ;  /* 0x0000001100047c82 */ /* 0x000fe20008000000 */
[----:B------:R-:W-:Y:S02]  /*7820*/  UIMAD UR8, UR9, UR11, UR8 ;  /* 0x0000000b090872a4 */ /* 0x000fe4000f8e0208 */
[----:B------:R-:W-:Y:S01]  /*7830*/  UIMAD.WIDE.U32 UR4, UR9, UR10, UR4 ;  /* 0x0000000a090472a5 */ /* 0x000fe2000f8e0004 */
[----:B0-----:R-:W-:Y:S01]  /*7840*/  R2UR UR9, R0 ;  /* 0x00000000000972ca */ /* 0x001fe200000e0000 */
[----:B------:R-:W-:Y:S01]  /*7850*/  ULDC UR20, c[0x0][0x648] ;  /* 0x0001920000147ab9 */ /* 0x000fe20000000800 */
[----:B-1----:R-:W-:Y:S01]  /*7860*/  R2UR UR13, R2 ;  /* 0x00000000020d72ca */ /* 0x002fe200000e0000 */
[----:B------:R-:W-:Y:S01]  /*7870*/  UIADD3 UR8, UR5, UR8, URZ ;  /* 0x0000000805087290 */ /* 0x000fe2000fffe03f */
[----:B------:R-:W-:-:S02]  /*7880*/  ULDC UR21, c[0x0][0x638] ;  /* 0x00018e0000157ab9 */ /* 0x000fc40000000800 */
[----:B------:R-:W-:Y:S02]  /*7890*/  ULDC UR5, c[0x0][0x618] ;  /* 0x0001860000057ab9 */ /* 0x000fe40000000800 */
[----:B------:R-:W-:Y:S02]  /*78a0*/  USHF.R.U64 UR10, UR4, UR5, UR8 ;  /* 0x00000005040a7299 */ /* 0x000fe40008001208 */
[----:B------:R-:W-:-:S03]  /*78b0*/  USHF.R.U32.HI UR8, URZ, UR5, UR8 ;  /* 0x000000053f087299 */ /* 0x000fc60008011608 */
[----:B------:R-:W-:Y:S01]  /*78c0*/  ULDC.64 UR4, c[0x0][0x640] ;  /* 0x0001900000047ab9 */ /* 0x000fe20000000a00 */
[----:B------:R-:W-:Y:S01]  /*78d0*/  USHF.R.U64 UR11, UR10, UR14, UR8 ;  /* 0x0000000e0a0b7299 */ /* 0x000fe20008001208 */
[----:B------:R-:W-:Y:S01]  /*78e0*/  ISETP.NE.U32.AND P0, PT, RZ, UR4, PT ;  /* 0x00000004ff007c0c */ /* 0x000fe2000bf05070 */
[----:B------:R-:W-:Y:S02]  /*78f0*/  USHF.R.U32.HI UR8, URZ, UR14, UR8 ;  /* 0x0000000e3f087299 */ /* 0x000fe40008011608 */
[----:B------:R-:W-:Y:S01]  /*7900*/  UIADD3 UR9, -UR9, URZ, URZ ;  /* 0x0000003f09097290 */ /* 0x000fe2000fffe13f */
[----:B------:R-:W-:Y:S01]  /*7910*/  ISETP.NE.AND.EX P0, PT, RZ, UR5, PT, P0 ;  /* 0x00000005ff007c0c */ /* 0x000fe2000bf05300 */
[----:B------:R-:W-:Y:S02]  /*7920*/  USHF.R.U64 UR17, UR11, UR15, UR8 ;  /* 0x0000000f0b117299 */ /* 0x000fe40008001208 */
[----:B------:R-:W-:Y:S02]  /*7930*/  UIADD3 UR18, -UR13, URZ, URZ ;  /* 0x0000003f0d127290 */ /* 0x000fe4000fffe13f */
[----:B------:R-:W-:-:S02]  /*7940*/  USHF.R.U32.HI UR15, URZ, UR15, UR8 ;  /* 0x0000000f3f0f7299 */ /* 0x000fc40008011608 */
[----:B------:R-:W-:Y:S01]  /*7950*/  UIMAD UR19, UR12, UR9, UR7 ;  /* 0x000000090c1372a4 */ /* 0x000fe2000f8e0207 */
[----:B------:R-:W-:-:S05]  /*7960*/  UMOV UR14, UR17 ;  /* 0x00000011000e7c82 */ /* 0x000fca0008000000 */
[----:B------:R-:W-:Y:S06]  /*7970*/  @!P0 BRA `(.L_x_171) ;  /* 0x0000000000288947 */ /* 0x000fec0003800000 */
        /* <DEDUP_REMOVED lines=10> */
.L_x_171:
        /* <DEDUP_REMOVED lines=9> */
[----:B------:R-:W-:Y:S01]  /*7ab0*/  UIMAD UR5, UR7, UR21, UR17 ;  /* 0x00000015070572a4 */ /* 0x000fe2000f8e0211 */
[----:B------:R-:W-:Y:S02]  /*7ac0*/  ULDC UR8, c[0x0][0x600] ;  /* 0x0001800000087ab9 */ /* 0x000fe40000000800 */
[----:B------:R-:W-:Y:S01]  /*7ad0*/  ULDC UR7, c[0x0][0x610] ;  /* 0x0001840000077ab9 */ /* 0x000fe20000000800 */
[----:B------:R-:W-:Y:S02]  /*7ae0*/  UIMAD UR5, UR5, UR8, UR10 ;  /* 0x00000008050572a4 */ /* 0x000fe4000f8e020a */
[----:B------:R-:W-:-:S04]  /*7af0*/  UIMAD UR4, UR4, UR7, UR19 ;  /* 0x00000007040472a4 */ /* 0x000fc8000f8e0213 */
[----:B------:R-:W-:Y:S02]  /*7b00*/  USEL UR7, UR5, UR4, !UP0 ;  /* 0x0000000405077287 */ /* 0x000fe4000c000000 */
[----:B------:R-:W-:-:S04]  /*7b10*/  USEL UR4, UR4, UR5, !UP0 ;  /* 0x0000000504047287 */ /* 0x000fc8000c000000 */
[----:B------:R-:W-:Y:S02]  /*7b20*/  IMAD.U32 R2, RZ, RZ, UR7 ;  /* 0x00000007ff027e24 */ /* 0x000fe4000f8e00ff */
[----:B------:R-:W-:-:S07]  /*7b30*/  IMAD.U32 R18, RZ, RZ, UR4 ;  /* 0x00000004ff127e24 */ /* 0x000fce000f8e00ff */
.L_x_169:
[----:B------:R-:W-:Y:S01]  /*7b40*/  ULEA UR5, UR39, UR44, 0x1 ;  /* 0x0000002c27057291 */ /* 0x000fe2000f8e083f */
[----:B------:R-:W-:Y:S01]  /*7b50*/  LOP3.LUT P0, RZ, R0, 0xff, RZ, 0xc0, !PT ;  /* 0x000000ff00ff7812 */ /* 0x000fe2000780c0ff */
[----:B------:R-:W-:Y:S01]  /*7b60*/  ULOP3.LUT UR44, UR44, 0x1, URZ, 0xc0, !UPT ;  /* 0x000000012c2c7892 */ /* 0x000fe2000f8ec03f */
[----:B------:R-:W-:Y:S01]  /*7b70*/  LOP3.LUT R101, R101, 0x1, RZ, 0x3c, !PT ;  /* 0x0000000165657812 */ /* 0x000fe200078e3cff */
[----:B------:R-:W-:Y:S02]  /*7b80*/  USHF.R.U32.HI UR4, URZ, 0x1, UR5 ;  /* 0x000000013f047899 */ /* 0x000fe40008011605 */
[----:B------:R-:W-:Y:S02]  /*7b90*/  UISETP.GT.U32.AND UP0, UPT, UR5, 0x1, UPT ;  /* 0x000000010500788c */ /* 0x000fe4000bf04070 */
[----:B------:R-:W-:Y:S02]  /*7ba0*/  ULOP3.LUT UR4, UR4, 0x1, URZ, 0xc0, !UPT ;  /* 0x0000000104047892 */ /* 0x000fe4000f8ec03f */
[----:B------:R-:W-:-:S02]  /*7bb0*/  UISETP.LT.U32.AND UP0, UPT, UR42, 0xff, UP0 ;  /* 0x000000ff2a00788c */ /* 0x000fc40008701070 */
[----:B------:R-:W-:Y:S02]  /*7bc0*/  UISETP.NE.U32.AND UP1, UPT, UR4, 0x1, UPT ;  /* 0x000000010400788c */ /* 0x000fe4000bf25070 */
[----:B------:R-:W-:Y:S02]  /*7bd0*/  USEL UR5, URZ, 0x1, !UP0 ;  /* 0x000000013f057887 */ /* 0x000fe4000c000000 */
[----:B------:R-:W-:-:S04]  /*7be0*/  UISETP.GT.U32.AND UP1, UPT, UR42, 0xfe, !UP1 ;  /* 0x000000fe2a00788c */ /* 0x000fc8000cf24070 */
[----:B------:R-:W-:-:S04]  /*7bf0*/  USEL UR4, URZ, 0x1, !UP1 ;  /* 0x000000013f047887 */ /* 0x000fc8000c800000 */
[----:B------:R-:W-:Y:S01]  /*7c00*/  ULOP3.LUT UR47, UR4, UR47, UR5, 0x96, !UPT ;  /* 0x0000002f042f7292 */ /* 0x000fe2000f8e9605 */
[----:B------:R-:W-:Y:S11]  /*7c10*/  @P0 BRA `(.L_x_172) ;  /* 0xffffff98009c0947 */ /* 0x000ff6000383ffff */
[----:B------:R-:W-:Y:S05]  /*7c20*/  EXIT ;  /* 0x000000000000794d */ /* 0x000fea0003800000 */
.L_x_12:
[----:B------:R-:W-:-:S08]  /*7c30*/  ISETP.NE.AND P0, PT, RZ, UR8, PT ;  /* 0x00000008ff007c0c */ /* 0x000fd0000bf05270 */
[----:B------:R-:W0:-:S00]  /*7c40*/  USETMAXREG.DEALLOC.CTAPOOL 0x28 ;  /* 0x00000028000079c8 */ /* 0x000e0000080e0500 */
[----:B------:R-:W-:Y:S05]  /*7c50*/  @P0 EXIT ;  /* 0x000000000000094d */ /* 0x000fea0003800000 */
[----:B0-----:R-:W-:Y:S01]  /*7c60*/  LOP3.LUT P0, RZ, R3, 0xff, RZ, 0xc0, !PT ;  /* 0x000000ff03ff7812 */ /* 0x001fe2000780c0ff */
[----:B------:R-:W-:Y:S02]  /*7c70*/  IMAD.MOV.U32 R24, RZ, RZ, 0x1 ;  /* 0x00000001ff187424 */ /* 0x000fe400078e00ff */
[----:B------:R-:W-:-:S10]  /*7c80*/  IMAD.MOV.U32 R25, RZ, RZ, RZ ;  /* 0x000000ffff197224 */ /* 0x000fd400078e00ff */
[----:B------:R-:W-:Y:S05]  /*7c90*/  @!P0 BRA `(.L_x_173) ;  /* 0x0000001000e08947 */ /* 0x000fea0003800000 */
[----:B------:R-:W-:Y:S01]  /*7ca0*/  ULDC UR4, c[0x0][0x600] ;  /* 0x0001800000047ab9 */ /* 0x000fe20000000800 */
[----:B------:R-:W-:Y:S01]  /*7cb0*/  LOP3.LUT P0, RZ, R0, 0x1f, RZ, 0xc0, !PT ;  /* 0x0000001f00ff7812 */ /* 0x000fe2000780c0ff */
[----:B------:R-:W-:Y:S01]  /*7cc0*/  UIADD3 UR7, UR39, 0x1, URZ ;  /* 0x0000000127077890 */ /* 0x000fe2000fffe03f */
[C---:B------:R-:W-:Y:S01]  /*7cd0*/  ISETP.NE.AND P1, PT, R23.reuse, RZ, PT ;  /* 0x000000ff1700720c */ /* 0x040fe20003f25270 */
[----:B------:R-:W-:Y:S01]  /*7ce0*/  UIADD3 UR4, UR4, -0x1, URZ ;  /* 0xffffffff04047890 */ /* 0x000fe2000fffe03f */
[----:B------:R-:W-:Y:S01]  /*7cf0*/  ISETP.NE.OR P0, PT, R23, RZ, !P0 ;  /* 0x000000ff1700720c */ /* 0x000fe20004705670 */
[----:B------:R-:W-:Y:S01]  /*7d00*/  ULDC UR53, c[0x0][0x658] ;  /* 0x0001960000357ab9 */ /* 0x000fe20000000800 */
[----:B------:R-:W-:Y:S01]  /*7d10*/  UMOV UR5, 0xffffffff ;  /* 0xffffffff00057882 */ /* 0x000fe20000000000 */
[----:B------:R-:W-:Y:S01]  /*7d20*/  BSSY B7, `(.L_x_173) ;  /* 0x000012f000077945 */ /* 0x000fe20003800000 */
[----:B------:R-:W-:Y:S01]  /*7d30*/  USHF.L.U32 UR5, UR5, UR53, URZ ;  /* 0x0000003505057299 */ /* 0x000fe2000800063f */
[----:B------:R-:W-:Y:S01]  /*7d40*/  IMAD.U32 R26, RZ, RZ, UR7 ;  /* 0x00000007ff1a7e24 */ /* 0x000fe2000f8e00ff */
[----:B------:R-:W-:Y:S01]  /*7d50*/  P2R R0, PR, RZ, 0x2 ;  /* 0x00000002ff007803 */ /* 0x000fe20000000000 */
[----:B------:R-:W-:Y:S01]  /*7d60*/  IMAD.U32 R27, RZ, RZ, UR4 ;  /* 0x00000004ff1b7e24 */ /* 0x000fe2000f8e00ff */
[----:B------:R-:W-:Y:S01]  /*7d70*/  P2R R30, PR, RZ, 0x1 ;  /* 0x00000001ff1e7803 */ /* 0x000fe20000000000 */
[----:B------:R-:W-:Y:S01]  /*7d80*/  IMAD.MOV.U32 R28, RZ, RZ, 0x1 ;  /* 0x00000001ff1c7424 */ /* 0x000fe200078e00ff */
[----:B------:R-:W-:Y:S01]  /*7d90*/  UMOV UR6, 0x1 ;  /* 0x0000000100067882 */ /* 0x000fe20000000000 */
[----:B------:R-:W-:Y:S01]  /*7da0*/  IMAD.MOV.U32 R24, RZ, RZ, 0x1 ;  /* 0x00000001ff187424 */ /* 0x000fe200078e00ff */
[----:B------:R-:W-:Y:S01]  /*7db0*/  ULOP3.LUT UR37, UR38, 0x2, URZ, 0xfc, !UPT ;  /* 0x0000000226257892 */ /* 0x000fe2000f8efc3f */
[----:B------:R-:W-:Y:S01]  /*7dc0*/  IMAD.MOV.U32 R25, RZ, RZ, RZ ;  /* 0x000000ffff197224 */ /* 0x000fe200078e00ff */
[----:B------:R-:W-:-:S02]  /*7dd0*/  USHF.L.U32 UR53, UR6, UR53, URZ ;  /* 0x0000003506357299 */ /* 0x000fc4000800063f */
[----:B------:R-:W-:Y:S01]  /*7de0*/  ULOP3.LUT UR61, URZ, UR5, URZ, 0x33, !UPT ;  /* 0x000000053f3d7292 */ /* 0x000fe2000f8e333f */
[----:B------:R-:W-:-:S11]  /*7df0*/  ULDC.64 UR46, c[0x0][0x198] ;  /* 0x00006600002e7ab9 */ /* 0x000fd60000000a00 */
.L_x_187:
[----:B------:R-:W-:-:S03]  /*7e00*/  UMOV UR4, 0xffffffff ;  /* 0xffffffff00047882 */ /* 0x000fc60000000000 */
[----:B------:R-:W-:Y:S05]  /*7e10*/  BRA.DIV UR4, `(.L_x_174) ;  /* 0x00000016047c7947 */ /* 0x000fea000b800000 */
[----:B------:R-:W-:-:S13]  /*7e20*/  ELECT P6, URZ, PT ;  /* 0x00000000003f782f */ /* 0x000fda00038c0000 */
.L_x_200:
[----:B------:R-:W-:Y:S04]  /*7e30*/  BSSY B6, `(.L_x_175) ;  /* 0x00000a6000067945 */ /* 0x000fe80003800000 */
[----:B------:R-:W-:Y:S05]  /*7e40*/  @!P6 BRA `(.L_x_176) ;  /* 0x000000080090e947 */ /* 0x000fea0003800000 */
[----:B------:R-:W0:Y:S01]  /*7e50*/  S2R R0, SR_CgaCtaId ;  /* 0x0000000000007919 */ /* 0x000e220000008800 */
[----:B------:R-:W-:-:S04]  /*7e60*/  MOV R29, 0x400 ;  /* 0x00000400001d7802 */ /* 0x000fc80000000f00 */
[----:B0-----:R-:W-:-:S05]  /*7e70*/  LEA R29, R0, R29, 0x18 ;  /* 0x0000001d001d7211 */ /* 0x001fca00078ec0ff */
[----:B------:R-:W-:-:S05]  /*7e80*/  VIADD R0, R29, 0x800 ;  /* 0x000008001d007836 */ /* 0x000fca0000000000 */
[----:B------:R-:W-:-:S13]  /*7e90*/  LOP3.LUT P0, RZ, R0, 0x9f, RZ, 0xc0, !PT ;  /* 0x0000009f00ff7812 */ /* 0x000fda000780c0ff */
[----:B------:R-:W-:Y:S05]  /*7ea0*/  @!P0 BRA `(.L_x_177) ;  /* 0x0000000000408947 */ /* 0x000fea0003800000 */
[----:B------:R-:W-:Y:S01]  /*7eb0*/  MOV R14, 0x0 ;  /* 0x00000000000e7802 */ /* 0x000fe20000000f00 */
[----:B------:R-:W-:Y:S01]  /*7ec0*/  ULDC.64 UR4, c[0x4][0x70] ;  /* 0x01001c0000047ab9 */ /* 0x000fe20000000a00 */
[----:B------:R-:W-:Y:S01]  /*7ed0*/  ULDC.64 UR6, c[0x4][0x8] ;  /* 0x0100020000067ab9 */ /* 0x000fe20000000a00 */
[----:B------:R-:W-:Y:S02]  /*7ee0*/  IMAD.U32 R4, RZ, RZ, UR4 ;  /* 0x00000004ff047e24 */ /* 0x000fe4000f8e00ff */
[----:B------:R-:W-:Y:S01]  /*7ef0*/  IMAD.U32 R5, RZ, RZ, UR5 ;  /* 0x00000005ff057e24 */ /* 0x000fe2000f8e00ff */
[----:B------:R-:W0:Y:S01]  /*7f00*/  LDC.64 R14, c[0x4][R14] ;  /* 0x010000000e0e7b82 */ /* 0x000e220000000a00 */
[----:B------:R-:W-:Y:S01]  /*7f10*/  ULDC.64 UR4, c[0x4][0x78] ;  /* 0x01001e0000047ab9 */ /* 0x000fe20000000a00 */
[----:B------:R-:W-:Y:S02]  /*7f20*/  IMAD.U32 R10, RZ, RZ, UR6 ;  /* 0x00000006ff0a7e24 */ /* 0x000fe4000f8e00ff */
[----:B------:R-:W-:-:S02]  /*7f30*/  IMAD.U32 R6, RZ, RZ, UR4 ;  /* 0x00000004ff067e24 */ /* 0x000fc4000f8e00ff */
[----:B------:R-:W-:Y:S02]  /*7f40*/  IMAD.U32 R7, RZ, RZ, UR5 ;  /* 0x00000005ff077e24 */ /* 0x000fe4000f8e00ff */
[----:B------:R-:W-:Y:S02]  /*7f50*/  IMAD.U32 R11, RZ, RZ, UR7 ;  /* 0x00000007ff0b7e24 */ /* 0x000fe4000f8e00ff */
[----:B------:R-:W-:Y:S02]  /*7f60*/  IMAD.MOV.U32 R8, RZ, RZ, 0x70 ;  /* 0x00000070ff087424 */ /* 0x000fe400078e00ff */
[----:B------:R-:W-:Y:S02]  /*7f70*/  IMAD.MOV.U32 R12, RZ, RZ, 0x1 ;  /* 0x00000001ff0c7424 */ /* 0x000fe400078e00ff */
[----:B------:R-:W-:-:S07]  /*7f80*/  IMAD.MOV.U32 R13, RZ, RZ, RZ ;  /* 0x000000ffff0d7224 */ /* 0x000fce00078e00ff */
[----:B------:R-:W-:-:S07]  /*7f90*/  LEPC R20, `(.L_x_177) ;  /* 0x000000001014794e */ /* 0x000fce0000000000 */
[----:B0----5:R-:W-:Y:S05]  /*7fa0*/  CALL.ABS.NOINC R14 ;  /* 0x000000000e007343 */ /* 0x021fea0003c00000 */
.L_x_177:
        /* <DEDUP_REMOVED lines=19> */
.L_x_178:
[----:B------:R-:W0:Y:S02]  /*80e0*/  LDC R0, c[0x0][0x28c] ;  /* 0x0000a300ff007b82 */ /* 0x000e240000000800 */
[----:B0-----:R-:W-:-:S13]  /*80f0*/  ISETP.GE.AND P0, PT, R0, 0x1, PT ;  /* 0x000000010000780c */ /* 0x001fda0003f06270 */
[----:B------:R-:W-:Y:S05]  /*8100*/  @!P0 BRA `(.L_x_176) ;  /* 0x0000000400e08947 */ /* 0x000fea0003800000 */
[----:B------:R-:W-:Y:S01]  /*8110*/  UIADD3 UR4, UR39, 0x1, URZ ;  /* 0x0000000127047890 */ /* 0x000fe2000fffe03f */
[----:B------:R-:W-:Y:S02]  /*8120*/  IMAD.SHL.U32 R18, R18, 0x40, RZ ;  /* 0x0000004012127824 */ /* 0x000fe400078e00ff */
[----:B------:R-:W-:Y:S02]  /*8130*/  IMAD.SHL.U32 R5, R2, 0x80, RZ ;  /* 0x0000008002057824 */ /* 0x000fe400078e00ff */
[----:B------:R-:W-:Y:S02]  /*8140*/  IMAD.MOV.U32 R9, RZ, RZ, RZ ;  /* 0x000000ffff097224 */ /* 0x000fe400078e00ff */
[----:B------:R-:W-:Y:S02]  /*8150*/  IMAD.U32 R10, RZ, RZ, UR4 ;  /* 0x00000004ff0a7e24 */ /* 0x000fe4000f8e00ff */
[----:B------:R-:W-:Y:S02]  /*8160*/  IMAD.MOV.U32 R0, RZ, RZ, R24 ;  /* 0x000000ffff007224 */ /* 0x000fe400078e0018 */
[----:B------:R-:W-:-:S02]  /*8170*/  IMAD.MOV.U32 R2, RZ, RZ, R25 ;  /* 0x000000ffff027224 */ /* 0x000fc400078e0019 */
[C---:B------:R-:W-:Y:S02]  /*8180*/  VIADD R11, R18.reuse, 0x8 ;  /* 0x00000008120b7836 */ /* 0x040fe40000000000 */
[C---:B------:R-:W-:Y:S02]  /*8190*/  VIADD R12, R18.reuse, 0x10 ;  /* 0x00000010120c7836 */ /* 0x040fe40000000000 */
[C---:B------:R-:W-:Y:S02]  /*81a0*/  VIADD R13, R18.reuse, 0x18 ;  /* 0x00000018120d7836 */ /* 0x040fe40000000000 */
[C---:B------:R-:W-:Y:S02]  /*81b0*/  VIADD R14, R18.reuse, 0x20 ;  /* 0x00000020120e7836 */ /* 0x040fe40000000000 */
[C---:B------:R-:W-:Y:S02]  /*81c0*/  VIADD R15, R18.reuse, 0x28 ;  /* 0x00000028120f7836 */ /* 0x040fe40000000000 */
[----:B------:R-:W-:-:S02]  /*81d0*/  VIADD R20, R18, 0x30 ;  /* 0x0000003012147836 */ /* 0x000fc40000000000 */
[----:B------:R-:W-:-:S07]  /*81e0*/  VIADD R21, R18, 0x38 ;  /* 0x0000003812157836 */ /* 0x000fce0000000000 */
.L_x_182:
[----:B------:R-:W-:Y:S01]  /*81f0*/  IMAD R6, R2, 0x8, R29 ;  /* 0x0000000802067824 */ /* 0x000fe200078e021d */
[----:B------:R-:W-:Y:S02]  /*8200*/  SHF.L.U32 R3, R0, 0x1f, RZ ;  /* 0x0000001f00037819 */ /* 0x000fe400000006ff */
[----:B------:R-:W-:Y:S02]  /*8210*/  ISETP.NE.AND P1, PT, R23, RZ, PT ;  /* 0x000000ff1700720c */ /* 0x000fe40003f25270 */
[----:B------:R-:W0:Y:S11]  /*8220*/  SYNCS.PHASECHK.TRANS64.TRYWAIT P0, [R6+URZ+0x10], R3 ;  /* 0x00001003060075a7 */ /* 0x000e36000800017f */
[----:B------:R-:W1:Y:S01]  /*8230*/  @!P1 LDC R4, c[0x0][0x500] ;  /* 0x00014000ff049b82 */ /* 0x000e620000000800 */
[----:B0-----:R-:W-:Y:S05]  /*8240*/  @!P0 BRA `(.L_x_179) ;  /* 0x0000001000908947 */ /* 0x001fea0003800000 */
.L_x_201:
[----:B------:R-:W-:Y:S01]  /*8250*/  ISETP.NE.AND P0, PT, R23, RZ, PT ;  /* 0x000000ff1700720c */ /* 0x000fe20003f05270 */
[----:B------:R-:W-:-:S04]  /*8260*/  UPRMT UR4, UR37, 0x9910, URZ ;  /* 0x0000991025047896 */ /* 0x000fc8000800003f */
[----:B------:R-:W-:-:S08]  /*8270*/  UISETP.NE.AND UP0, UPT, UR4, 0x2, UPT ;  /* 0x000000020400788c */ /* 0x000fd0000bf05270 */
[----:B-1----:R1:W-:Y:S01]  /*8280*/  @!P0 SYNCS.ARRIVE.TRANS64 RZ, [R6+URZ], R4 ;  /* 0x0000000406ff89a7 */ /* 0x0023e2000800003f */
[----:B------:R-:W-:-:S13]  /*8290*/  PLOP3.LUT P0, PT, PT, PT, UP0, 0x80, 0x0 ;  /* 0x000000000000781c */ /* 0x000fda0003f0f008 */
[----:B-1----:R-:W-:Y:S05]  /*82a0*/  @P0 BRA `(.L_x_180) ;  /* 0x0000000000040947 */ /* 0x002fea0003800000 */
[----:B------:R-:W-:Y:S01]  /*82b0*/  BPT.TRAP 0x1 ;  /* 0x000000040000795c */ /* 0x000fe20000300000 */
.L_x_180:
[----:B------:R-:W-:-:S13]  /*82c0*/  ISETP.NE.AND P0, PT, R30, RZ, PT ;  /* 0x000000ff1e00720c */ /* 0x000fda0003f05270 */
[----:B------:R-:W-:Y:S05]  /*82d0*/  @P0 BRA `(.L_x_181) ;  /* 0x0000000000040947 */ /* 0x000fea0003800000 */
[----:B------:R-:W-:Y:S01]  /*82e0*/  BPT.TRAP 0x1 ;  /* 0x000000040000795c */ /* 0x000fe20000300000 */
.L_x_181:
[----:B0-----:R-:W-:Y:S01]  /*82f0*/  IMAD R3, R2, 0x8000, R29 ;  /* 0x0000800002037824 */ /* 0x001fe200078e021d */
[----:B------:R-:W-:Y:S01]  /*8300*/  R2UR UR17, R6 ;  /* 0x00000000061172ca */ /* 0x000fe200000e0000 */
[----:B------:R-:W-:Y:S01]  /*8310*/  UIADD3 UR4, UP0, UR46, 0xf0, URZ ;  /* 0x000000f02e047890 */ /* 0x000fe2000ff1e03f */
[----:B------:R-:W-:Y:S01]  /*8320*/  R2UR UR19, R9 ;  /* 0x00000000091372ca */ /* 0x000fe200000e0000 */
[----:B------:R-:W-:Y:S01]  /*8330*/  UMOV UR14, 0x0 ;  /* 0x00000000000e7882 */ /* 0x000fe20000000000 */
[----:B------:R-:W-:Y:S01]  /*8340*/  R2UR UR32, R3 ;  /* 0x00000000032072ca */ /* 0x000fe200000e0000 */
[----:B------:R-:W-:Y:S01]  /*8350*/  UIADD3.X UR5, URZ, UR47, URZ, UP0, !UPT ;  /* 0x0000002f3f057290 */ /* 0x000fe200087fe43f */
[----:B------:R-:W-:Y:S01]  /*8360*/  R2UR UR20, R19 ;  /* 0x00000000131472ca */ /* 0x000fe200000e0000 */
[----:B------:R-:W-:Y:S01]  /*8370*/  UMOV UR15, 0x10000000 ;  /* 0x10000000000f7882 */ /* 0x000fe20000000000 */
[----:B------:R-:W-:Y:S01]  /*8380*/  R2UR UR18, R18 ;  /* 0x00000000121272ca */ /* 0x000fe200000e0000 */
[----:B------:R-:W-:Y:S01]  /*8390*/  VIADD R10, R10, 0xffffffff ;  /* 0xffffffff0a0a7836 */ /* 0x000fe20000000000 */
[----:B------:R-:W-:Y:S01]  /*83a0*/  R2UR UR10, R11 ;  /* 0x000000000b0a72ca */ /* 0x000fe200000e0000 */
[----:B------:R-:W-:Y:S01]  /*83b0*/  UIADD3 UR6, UP0, UR46, 0x1f0, URZ ;  /* 0x000001f02e067890 */ /* 0x000fe2000ff1e03f */
[----:B------:R-:W-:Y:S01]  /*83c0*/  R2UR UR13, R2 ;  /* 0x00000000020d72ca */ /* 0x000fe200000e0000 */
[----:B------:R-:W-:Y:S01]  /*83d0*/  UMOV UR9, UR17 ;  /* 0x0000001100097c82 */ /* 0x000fe20008000000 */
[----:B------:R-:W-:Y:S01]  /*83e0*/  R2UR UR21, R31 ;  /* 0x000000001f1572ca */ /* 0x000fe200000e0000 */
[----:B------:R-:W-:Y:S01]  /*83f0*/  UMOV UR11, UR19 ;  /* 0x00000013000b7c82 */ /* 0x000fe20008000000 */
[----:B------:R-:W-:Y:S01]  /*8400*/  R2UR UR58, R12 ;  /* 0x000000000c3a72ca */ /* 0x000fe200000e0000 */
[----:B------:R-:W-:Y:S01]  /*8410*/  UIADD3 UR16, UR32, 0x800, URZ ;  /* 0x0000080020107890 */ /* 0x000fe2000fffe03f */
[----:B------:R-:W-:Y:S01]  /*8420*/  R2UR UR50, R13 ;  /* 0x000000000d3272ca */ /* 0x000fe200000e0000 */
[----:B------:R-:W-:Y:S01]  /*8430*/  UIADD3 UR8, UR32, 0x1800, URZ ;  /* 0x0000180020087890 */ /* 0x000fe2000fffe03f */
[----:B------:R-:W-:Y:S01]  /*8440*/  R2UR UR42, R14 ;  /* 0x000000000e2a72ca */ /* 0x000fe200000e0000 */
[----:B------:R-:W-:Y:S01]  /*8450*/  UMOV UR12, UR20 ;  /* 0x00000014000c7c82 */ /* 0x000fe20008000000 */
[----:B------:R-:W-:Y:S01]  /*8460*/  UIADD3 UR56, UR32, 0x2800, URZ ;  /* 0x0000280020387890 */ /* 0x000fe2000fffe03f */
[----:B------:R-:W-:Y:S01]  /*8470*/  R2UR UR34, R21 ;  /* 0x00000000152272ca */ /* 0x000fe200000e0000 */
[----:B------:R-:W-:Y:S01]  /*8480*/  UIADD3 UR48, UR32, 0x3800, URZ ;  /* 0x0000380020307890 */ /* 0x000fe2000fffe03f */
[----:B------:R-:W-:Y:S01]  /*8490*/  ISETP.GT.AND P1, PT, R10, 0x1, PT ;  /* 0x000000010a00780c */ /* 0x000fe20003f24270 */
[----:B------:R0:W-:Y:S01]  /*84a0*/  UTMALDG.3D [UR16], [UR4], desc[UR14] ;  /* 0x00000e10040075b4 */ /* 0x0001e20008011000 */
[----:B------:R-:W-:Y:S01]  /*84b0*/  UMOV UR57, UR17 ;  /* 0x0000001100397c82 */ /* 0x000fe20008000000 */
[----:B------:R-:W-:Y:S01]  /*84c0*/  UMOV UR59, UR19 ;  /* 0x00000013003b7c82 */ /* 0x000fe20008000000 */
[----:B------:R-:W-:Y:S01]  /*84d0*/  UMOV UR60, UR20 ;  /* 0x00000014003c7c82 */ /* 0x000fe20008000000 */
[----:B------:R-:W-:Y:S01]  /*84e0*/  UMOV UR49, UR17 ;  /* 0x0000001100317c82 */ /* 0x000fe20008000000 */
[----:B------:R-:W-:Y:S01]  /*84f0*/  UMOV UR51, UR19 ;  /* 0x0000001300337c82 */ /* 0x000fe20008000000 */
[----:B------:R-:W-:Y:S01]  /*8500*/  UMOV UR52, UR20 ;  /* 0x0000001400347c82 */ /* 0x000fe20008000000 */
[----:B------:R-:W-:Y:S01]  /*8510*/  UIADD3 UR40, UR32, 0x4800, URZ ;  /* 0x0000480020287890 */ /* 0x000fe2000fffe03f */
[----:B------:R1:W-:Y:S01]  /*8520*/  UTMALDG.3D [UR8], [UR4], desc[UR14] ;  /* 0x00000e08040075b4 */ /* 0x0003e20008011000 */
[----:B------:R-:W-:Y:S01]  /*8530*/  UMOV UR41, UR17 ;  /* 0x0000001100297c82 */ /* 0x000fe20008000000 */
[----:B------:R-:W-:Y:S01]  /*8540*/  UMOV UR43, UR19 ;  /* 0x00000013002b7c82 */ /* 0x000fe20008000000 */
[----:B------:R-:W-:Y:S01]  /*8550*/  UMOV UR44, UR20 ;  /* 0x00000014002c7c82 */ /* 0x000fe20008000000 */
[----:B------:R-:W-:Y:S01]  /*8560*/  UIADD3.X UR7, URZ, UR47, URZ, UP0, !UPT ;  /* 0x0000002f3f077290 */ /* 0x000fe200087fe43f */
[----:B------:R-:W-:Y:S01]  /*8570*/  VIADD R2, R2, 0x1 ;  /* 0x0000000102027836 */ /* 0x000fe20000000000 */
[----:B------:R-:W-:Y:S01]  /*8580*/  UIADD3 UR26, UR19, 0x20, URZ ;  /* 0x00000020131a7890 */ /* 0x000fe2000fffe03f */
[----:B------:R-:W-:Y:S01]  /*8590*/  MOV R3, UR55 ;  /* 0x0000003700037c02 */ /* 0x000fe20008000f00 */
[----:B------:R-:W-:Y:S01]  /*85a0*/  UTMALDG.3D [UR56], [UR4], desc[UR14] ;  /* 0x00000e38040075b4 */ /* 0x000fe20008011000 */
[----:B------:R-:W-:Y:S01]  /*85b0*/  UMOV UR33, UR17 ;  /* 0x0000001100217c82 */ /* 0x000fe20008000000 */
[----:B------:R-:W-:Y:S01]  /*85c0*/  UMOV UR35, UR19 ;  /* 0x0000001300237c82 */ /* 0x000fe20008000000 */
[----:B------:R-:W-:Y:S01]  /*85d0*/  UMOV UR36, UR20 ;  /* 0x0000001400247c82 */ /* 0x000fe20008000000 */
[----:B------:R-:W-:Y:S01]  /*85e0*/  ISETP.NE.AND P0, PT, R2, 0x2, PT ;  /* 0x000000020200780c */ /* 0x000fe20003f05270 */
[----:B------:R-:W-:Y:S01]  /*85f0*/  UMOV UR25, UR17 ;  /* 0x0000001100197c82 */ /* 0x000fe20008000000 */
[----:B------:R-:W-:Y:S01]  /*8600*/  MOV R4, UR54 ;  /* 0x0000003600047c02 */ /* 0x000fe20008000f00 */
[----:B------:R-:W-:Y:S01]  /*8610*/  UMOV UR28, UR20 ;  /* 0x00000014001c7c82 */ /* 0x000fe20008000000 */
[----:B------:R2:W-:Y:S01]  /*8620*/  UTMALDG.3D [UR48], [UR4], desc[UR14] ;  /* 0x00000e30040075b4 */ /* 0x0005e20008011000 */
[----:B0-----:R-:W-:Y:S01]  /*8630*/  R2UR UR18, R15 ;  /* 0x000000000f1272ca */ /* 0x001fe200000e0000 */
[----:B------:R-:W-:Y:S01]  /*8640*/  UIADD3 UR16, UR32, 0x5800, URZ ;  /* 0x0000580020107890 */ /* 0x000fe2000fffe03f */
[----:B------:R-:W-:Y:S01]  /*8650*/  MOV R6, UR53 ;  /* 0x0000003500067c02 */ /* 0x000fe20008000f00 */
[----:B------:R-:W-:Y:S01]  /*8660*/  VIADD R9, R9, 0x80 ;  /* 0x0000008009097836 */ /* 0x000fe20000000000 */
[----:B------:R-:W-:-:S02]  /*8670*/  R2UR UR55, R3 ;  /* 0x00000000033772ca */ /* 0x000fc400000e0000 */
[----:B------:R-:W-:Y:S01]  /*8680*/  SEL R3, RZ, 0x1, P0 ;  /* 0x00000001ff037807 */ /* 0x000fe20000000000 */
[----:B-1----:R-:W-:Y:S01]  /*8690*/  ULEA UR8, UR13, UR21, 0x10 ;  /* 0x000000150d087291 */ /* 0x002fe2000f8e803f */
[----:B------:R-:W-:Y:S01]  /*86a0*/  R2UR UR10, R20 ;  /* 0x00000000140a72ca */ /* 0x000fe200000e0000 */
[----:B------:R-:W-:Y:S01]  /*86b0*/  UTMALDG.3D [UR40], [UR4], desc[UR14] ;  /* 0x00000e28040075b4 */ /* 0x000fe20008011000 */
[----:B------:R-:W-:Y:S02]  /*86c0*/  R2UR UR54, R4 ;  /* 0x00000000043672ca */ /* 0x000fe400000e0000 */
[----:B------:R-:W-:Y:S01]  /*86d0*/  R2UR UR53, R6 ;  /* 0x00000000063572ca */ /* 0x000fe200000e0000 */
[----:B------:R-:W-:Y:S01]  /*86e0*/  IMAD.U32 R7, RZ, RZ, UR8 ;  /* 0x00000008ff077e24 */ /* 0x000fe2000f8e00ff */
[----:B------:R-:W-:Y:S02]  /*86f0*/  R2UR UR8, R5 ;  /* 0x00000000050872ca */ /* 0x000fe400000e0000 */
[----:B------:R-:W-:Y:S01]  /*8700*/  LOP3.LUT R0, R0, R3, RZ, 0x3c, !PT ;  /* 0x0000000300007212 */ /* 0x000fe200078e3cff */
[----:B------:R0:W-:Y:S01]  /*8710*/  UTMALDG.3D [UR16], [UR4], desc[UR14] ;  /* 0x00000e10040075b4 */ /* 0x0001e20008011000 */
[----:B------:R-:W-:-:S02]  /*8720*/  SEL R2, R2, RZ, P0 ;  /* 0x000000ff02027207 */ /* 0x000fc40000000000 */
[----:B--2---:R-:W-:Y:S01]  /*8730*/  R2UR UR48, R7 ;  /* 0x00000000073072ca */ /* 0x004fe200000e0000 */
[----:B------:R-:W-:-:S06]  /*8740*/  UMOV UR50, UR19 ;  /* 0x0000001300327c82 */ /* 0x000fcc0008000000 */
[----:B------:R-:W-:Y:S01]  /*8750*/  IMAD.U32 R8, RZ, RZ, UR8 ;  /* 0x00000008ff087e24 */ /* 0x000fe2000f8e00ff */
[----:B------:R-:W-:Y:S02]  /*8760*/  UIADD3 UR8, UR32, 0x6800, URZ ;  /* 0x0000680020087890 */ /* 0x000fe4000fffe03f */
[----:B------:R-:W-:Y:S02]  /*8770*/  UIADD3 UR32, UR32, 0x7800, URZ ;  /* 0x0000780020207890 */ /* 0x000fe4000fffe03f */
[----:B------:R-:W-:Y:S01]  /*8780*/  R2UR UR51, R8 ;  /* 0x00000000083372ca */ /* 0x000fe200000e0000 */
[----:B------:R-:W-:-:S04]  /*8790*/  UIADD3 UR24, UR48, 0x4000, URZ ;  /* 0x0000400030187890 */ /* 0x000fc8000fffe03f */
[----:B------:R1:W-:Y:S01]  /*87a0*/  UTMALDG.3D [UR8], [UR4], desc[UR14] ;  /* 0x00000e08040075b4 */ /* 0x0003e20008011000 */
[----:B0-----:R-:W-:Y:S02]  /*87b0*/  UIADD3 UR18, UR19, 0x40, URZ ;  /* 0x0000004013127890 */ /* 0x001fe4000fffe03f */
[----:B------:R-:W-:Y:S01]  /*87c0*/  UIADD3 UR16, UR48, 0x8000, URZ ;  /* 0x0000800030107890 */ /* 0x000fe2000fffe03f */
[----:B------:R0:W-:Y:S04]  /*87d0*/  UTMALDG.3D [UR32], [UR4], desc[UR14] ;  /* 0x00000e20040075b4 */ /* 0x0001e80008011000 */
[----:B------:R-:W-:Y:S01]  /*87e0*/  UMOV UR27, UR51 ;  /* 0x00000033001b7c82 */ /* 0x000fe20008000000 */
[----:B------:R2:W-:Y:S01]  /*87f0*/  UTMALDG.3D [UR48], [UR6], desc[UR14] ;  /* 0x00000e30060075b4 */ /* 0x0005e20008011000 */
[----:B-1----:R-:W-:Y:S01]  /*8800*/  UIADD3 UR10, UR19, 0x60, URZ ;  /* 0x00000060130a7890 */ /* 0x002fe2000fffe03f */
[----:B------:R2:W-:Y:S01]  /*8810*/  UTMALDG.3D [UR24], [UR6], desc[UR14] ;  /* 0x00000e18060075b4 */ /* 0x0005e20008011000 */
[----:B------:R-:W-:Y:S01]  /*8820*/  UIADD3 UR8, UR48, 0xc000, URZ ;  /* 0x0000c00030087890 */ /* 0x000fe2000fffe03f */
[----:B0-----:R-:W-:-:S02]  /*8830*/  UMOV UR4, UR51 ;  /* 0x0000003300047c82 */ /* 0x001fc40008000000 */
[----:B------:R-:W-:Y:S01]  /*8840*/  UMOV UR19, UR4 ;  /* 0x0000000400137c82 */ /* 0x000fe20008000000 */
[----:B------:R-:W-:Y:S01]  /*8850*/  UMOV UR11, UR4 ;  /* 0x00000004000b7c82 */ /* 0x000fe20008000000 */
[----:B------:R2:W-:Y:S04]  /*8860*/  UTMALDG.3D [UR16], [UR6], desc[UR14] ;  /* 0x00000e10060075b4 */ /* 0x0005e80008011000 */
[----:B------:R2:W-:Y:S02]  /*8870*/  UTMALDG.3D [UR8], [UR6], desc[UR14] ;  /* 0x00000e08060075b4 */ /* 0x0005e40008011000 */
[----:B--2---:R-:W-:Y:S05]  /*8880*/  @P1 BRA `(.L_x_182) ;  /* 0xfffffff800581947 */ /* 0x004fea000383ffff */
.L_x_176:
[----:B------:R-:W-:Y:S05]  /*8890*/  BSYNC B6 ;  /* 0x0000000000067941 */ /* 0x000fea0003800000 */
.L_x_175:
[----:B------:R-:W-:Y:S01]  /*88a0*/  LOP3.LUT P2, RZ, R28, 0xff, RZ, 0xc0, !PT ;  /* 0x000000ff1cff7812 */ /* 0x000fe2000784c0ff */
[----:B------:R-:W-:Y:S01]  /*88b0*/  VIADD R25, R25, UR39 ;  /* 0x0000002719197c36 */ /* 0x000fe20008000000 */
[----:B------:R-:W-:Y:S01]  /*88c0*/  R2UR UR6, R22 ;  /* 0x00000000160672ca */ /* 0x000fe200000e0000 */
[----:B------:R-:W-:Y:S01]  /*88d0*/  IMAD.U32 R4, RZ, RZ, UR39 ;  /* 0x00000027ff047e24 */ /* 0x000fe2000f8e00ff */
[----:B------:R-:W-:Y:S01]  /*88e0*/  ULDC.64 UR4, c[0x0][0x650] ;  /* 0x0001940000047ab9 */ /* 0x000fe20000000a00 */
[----:B------:R-:W-:Y:S01]  /*88f0*/  BSSY B0, `(.L_x_183) ;  /* 0x000006f000007945 */ /* 0x000fe20003800000 */
[----:B------:R-:W-:Y:S01]  /*8900*/  SHF.R.U32.HI R0, RZ, 0x1, R25 ;  /* 0x00000001ff007819 */ /* 0x000fe20000011619 */
[----:B------:R-:W-:Y:S01]  /*8910*/  IMAD.MOV.U32 R18, RZ, RZ, -0x1 ;  /* 0xffffffffff127424 */ /* 0x000fe200078e00ff */
[----:B------:R-:W-:Y:S01]  /*8920*/  ISETP.GT.U32.AND P0, PT, R25, 0x1, PT ;  /* 0x000000011900780c */ /* 0x000fe20003f04070 */
[----:B------:R-:W-:Y:S01]  /*8930*/  IMAD.MOV.U32 R19, RZ, RZ, -0x1 ;  /* 0xffffffffff137424 */ /* 0x000fe200078e00ff */
[----:B------:R-:W-:-:S02]  /*8940*/  LOP3.LUT R0, R0, 0x1, RZ, 0xc0, !PT ;  /* 0x0000000100007812 */ /* 0x000fc400078ec0ff */
[----:B------:R-:W-:Y:S01]  /*8950*/  ISETP.LT.U32.AND P0, PT, R4, 0x2, P0 ;  /* 0x000000020400780c */ /* 0x000fe20000701070 */
[----:B------:R-:W0:Y:S01]  /*8960*/  @P2 S2R R3, SR_CgaCtaId ;  /* 0x0000000000032919 */ /* 0x000e220000008800 */
[----:B------:R-:W-:Y:S02]  /*8970*/  @P2 MOV R2, 0x400 ;  /* 0x0000040000022802 */ /* 0x000fe40000000f00 */
[----:B------:R-:W-:Y:S02]  /*8980*/  ISETP.NE.U32.AND P1, PT, R0, 0x1, PT ;  /* 0x000000010000780c */ /* 0x000fe40003f25070 */
[----:B------:R-:W-:Y:S02]  /*8990*/  PRMT R0, RZ, 0x7610, R0 ;  /* 0x00007610ff007816 */ /* 0x000fe40000000000 */
[----:B------:R-:W-:Y:S02]  /*89a0*/  ISETP.GT.U32.AND P1, PT, R4, 0x1, !P1 ;  /* 0x000000010400780c */ /* 0x000fe40004f24070 */
[----:B------:R-:W-:-:S02]  /*89b0*/  LOP3.LUT R25, R25, 0x1, RZ, 0xc0, !PT ;  /* 0x0000000119197812 */ /* 0x000fc400078ec0ff */
[----:B------:R-:W-:Y:S02]  /*89c0*/  PLOP3.LUT P0, PT, P1, P0, PT, 0x28, 0x0 ;  /* 0x000000000000781c */ /* 0x000fe40000f00570 */
[----:B------:R-:W-:Y:S02]  /*89d0*/  PRMT R28, RZ, 0x7610, R28 ;  /* 0x00007610ff1c7816 */ /* 0x000fe4000000001c */
[----:B0-----:R-:W-:Y:S02]  /*89e0*/  @P2 LEA R2, R3, R2, 0x18 ;  /* 0x0000000203022211 */ /* 0x001fe400078ec0ff */
[----:B------:R-:W-:Y:S02]  /*89f0*/  SEL R3, RZ, 0x1, !P0 ;  /* 0x00000001ff037807 */ /* 0x000fe40004000000 */
[----:B------:R0:W-:Y:S01]  /*8a00*/  @P2 SYNCS.ARRIVE.TRANS64.A1T0 RZ, [R2+URZ+0x58], RZ ;  /* 0x000058ff02ff29a7 */ /* 0x0001e2000810003f */
[----:B------:R-:W-:Y:S02]  /*8a10*/  IADD3 R16, P2, R16, UR54, RZ ;  /* 0x0000003610107c10 */ /* 0x000fe4000ff5e0ff */
[----:B------:R-:W-:-:S02]  /*8a20*/  LOP3.LUT R24, R24, R3, RZ, 0x3c, !PT ;  /* 0x0000000318187212 */ /* 0x000fc400078e3cff */
[----:B------:R-:W-:Y:S02]  /*8a30*/  IADD3.X R17, R17, UR6, RZ, P2, !PT ;  /* 0x0000000611117c10 */ /* 0x000fe400097fe4ff */
[----:B------:R-:W-:Y:S01]  /*8a40*/  ISETP.GE.U32.AND P1, PT, R16, UR4, PT ;  /* 0x0000000410007c0c */ /* 0x000fe2000bf26070 */
[----:B0-----:R-:W-:-:S03]  /*8a50*/  IMAD.MOV.U32 R2, RZ, RZ, -0x1 ;  /* 0xffffffffff027424 */ /* 0x001fc600078e00ff */
[----:B------:R-:W-:-:S13]  /*8a60*/  ISETP.GE.U32.AND.EX P0, PT, R17, UR5, PT, P1 ;  /* 0x0000000511007c0c */ /* 0x000fda000bf06110 */
[----:B------:R-:W-:Y:S05]  /*8a70*/  @P0 BRA `(.L_x_184) ;  /* 0x0000000400580947 */ /* 0x000fea0003800000 */
[----:B------:R-:W0:Y:S01]  /*8a80*/  S2UR UR4, SR_CTAID.X ;  /* 0x00000000000479c3 */ /* 0x000e220000002500 */
[----:B------:R-:W-:Y:S01]  /*8a90*/  ULDC.64 UR6, c[0x0][0x628] ;  /* 0x00018a0000067ab9 */ /* 0x000fe20000000a00 */
[----:B------:R-:W-:Y:S01]  /*8aa0*/  ULDC UR5, c[0x0][0x150] ;  /* 0x0000540000057ab9 */ /* 0x000fe20000000800 */
[----:B------:R-:W-:Y:S01]  /*8ab0*/  ISETP.NE.U32.AND P0, PT, RZ, UR6, PT ;  /* 0x00000006ff007c0c */ /* 0x000fe2000bf05070 */
[----:B------:R-:W-:Y:S01]  /*8ac0*/  ULDC UR8, c[0x0][0x630] ;  /* 0x00018c0000087ab9 */ /* 0x000fe20000000800 */
[----:B------:R-:W-:Y:S01]  /*8ad0*/  ULDC UR10, c[0x0][0x154] ;  /* 0x00005500000a7ab9 */ /* 0x000fe20000000800 */
[----:B------:R-:W-:Y:S01]  /*8ae0*/  IMAD.MOV.U32 R2, RZ, RZ, R16 ;  /* 0x000000ffff027224 */ /* 0x000fe200078e0010 */
[----:B------:R-:W-:Y:S01]  /*8af0*/  ISETP.NE.AND.EX P0, PT, RZ, UR7, PT, P0 ;  /* 0x00000007ff007c0c */ /* 0x000fe2000bf05300 */
[----:B------:R-:W1:Y:S01]  /*8b00*/  S2UR UR9, SR_CTAID.Y ;  /* 0x00000000000979c3 */ /* 0x000e620000002600 */
[----:B------:R-:W-:Y:S01]  /*8b10*/  IMAD.MOV.U32 R3, RZ, RZ, R17 ;  /* 0x000000ffff037224 */ /* 0x000fe200078e0011 */
[----:B0-----:R-:W-:-:S05]  /*8b20*/  I2FP.F32.U32 R0, UR4 ;  /* 0x0000000400007c45 */ /* 0x001fca0008201000 */
[----:B------:R-:W-:-:S05]  /*8b30*/  FMUL R8, R0, UR5 ;  /* 0x0000000500087c20 */ /* 0x000fca0008400000 */
[----:B------:R-:W-:Y:S05]  /*8b40*/  @!P0 BRA `(.L_x_185) ;  /* 0x0000000000288947 */ /* 0x000fea0003800000 */
[----:B------:R-:W-:Y:S02]  /*8b50*/  ULDC UR5, c[0x0][0x634] ;  /* 0x00018d0000057ab9 */ /* 0x000fe40000000800 */
[----:B------:R-:W-:-:S05]  /*8b60*/  IADD3 R7, P0, R16, UR5, RZ ;  /* 0x0000000510077c10 */ /* 0x000fca000ff1e0ff */
[----:B------:R-:W-:-:S04]  /*8b70*/  IMAD.X R9, RZ, RZ, R17, P0 ;  /* 0x000000ffff097224 */ /* 0x000fc800000e0611 */
[----:B------:R-:W-:-:S04]  /*8b80*/  IMAD.WIDE.U32 R4, R9, UR6, RZ ;  /* 0x0000000609047c25 */ /* 0x000fc8000f8e00ff */
[----:B------:R-:W-:-:S04]  /*8b90*/  IMAD.WIDE.U32 R4, P0, R7, UR7, R4 ;  /* 0x0000000707047c25 */ /* 0x000fc8000f800004 */
[----:B------:R-:W-:-:S04]  /*8ba0*/  IMAD.WIDE.U32 R6, R7, UR6, RZ ;  /* 0x0000000607067c25 */ /* 0x000fc8000f8e00ff */
[----:B------:R-:W-:Y:S01]  /*8bb0*/  IMAD.X R3, RZ, RZ, RZ, P0 ;  /* 0x000000ffff037224 */ /* 0x000fe200000e06ff */
[----:B------:R-:W-:Y:S01]  /*8bc0*/  IADD3 RZ, P0, R7, R4, RZ ;  /* 0x0000000407ff7210 */ /* 0x000fe20007f1e0ff */
[----:B------:R-:W-:-:S04]  /*8bd0*/  IMAD.MOV.U32 R2, RZ, RZ, R5 ;  /* 0x000000ffff027224 */ /* 0x000fc800078e0005 */
[----:B------:R-:W-:-:S08]  /*8be0*/  IMAD.WIDE.U32.X R2, R9, UR7, R2, P0 ;  /* 0x0000000709027c25 */ /* 0x000fd000080e0402 */
.L_x_185:
[--C-:B------:R-:W-:Y:S01]  /*8bf0*/  SHF.R.U64 R19, R2, UR8, R3.reuse ;  /* 0x0000000802137c19 */ /* 0x100fe20008001203 */
[----:B------:R-:W0:Y:S01]  /*8c00*/  F2I.U32.TRUNC.NTZ R8, R8 ;  /* 0x0000000800087305 */ /* 0x000e22000020f000 */
[----:B------:R-:W-:Y:S01]  /*8c10*/  SHF.R.U32.HI R0, RZ, UR8, R3 ;  /* 0x00000008ff007c19 */ /* 0x000fe20008011603 */
[----:B------:R-:W-:Y:S01]  /*8c20*/  ULDC.64 UR6, c[0x0][0x620] ;  /* 0x0001880000067ab9 */ /* 0x000fe20000000a00 */
[----:B------:R-:W-:Y:S01]  /*8c30*/  IADD3 R5, P0, RZ, -R19, RZ ;  /* 0x80000013ff057210 */ /* 0x000fe20007f1e0ff */
[----:B------:R-:W-:Y:S01]  /*8c40*/  ULDC UR8, c[0x0][0x658] ;  /* 0x0001960000087ab9 */ /* 0x000fe20000000800 */
[----:B-1----:R-:W-:Y:S01]  /*8c50*/  I2FP.F32.U32 R2, UR9 ;  /* 0x0000000900027c45 */ /* 0x002fe20008201000 */
[----:B------:R-:W-:Y:S02]  /*8c60*/  ULDC UR12, c[0x0][0x648] ;  /* 0x00019200000c7ab9 */ /* 0x000fe40000000800 */
[----:B------:R-:W-:Y:S02]  /*8c70*/  IMAD.X R0, RZ, RZ, ~R0, P0 ;  /* 0x000000ffff007224 */ /* 0x000fe400000e0e00 */
[----:B------:R-:W-:Y:S01]  /*8c80*/  FMUL R4, R2, UR10 ;  /* 0x0000000a02047c20 */ /* 0x000fe20008400000 */
[----:B------:R-:W-:Y:S01]  /*8c90*/  IMAD.WIDE.U32 R2, R5, UR6, R16 ;  /* 0x0000000605027c25 */ /* 0x000fe2000f8e0010 */
[----:B------:R-:W-:-:S02]  /*8ca0*/  ULDC.64 UR10, c[0x0][0x640] ;  /* 0x00019000000a7ab9 */ /* 0x000fc40000000a00 */
[----:B------:R-:W-:Y:S01]  /*8cb0*/  ISETP.NE.U32.AND P0, PT, RZ, UR10, PT ;  /* 0x0000000aff007c0c */ /* 0x000fe2000bf05070 */
[----:B------:R-:W-:Y:S01]  /*8cc0*/  IMAD R0, R0, UR6, RZ ;  /* 0x0000000600007c24 */ /* 0x000fe2000f8e02ff */
[----:B------:R-:W1:Y:S01]  /*8cd0*/  F2I.U32.TRUNC.NTZ R4, R4 ;  /* 0x0000000400047305 */ /* 0x000e62000020f000 */
[----:B0-----:R-:W-:Y:S01]  /*8ce0*/  R2UR UR5, R8 ;  /* 0x00000000080572ca */ /* 0x001fe200000e0000 */
[----:B------:R-:W-:Y:S01]  /*8cf0*/  ULDC UR6, c[0x0][0x618] ;  /* 0x0001860000067ab9 */ /* 0x000fe20000000800 */
[----:B------:R-:W-:Y:S01]  /*8d00*/  IMAD R5, R5, UR7, R0 ;  /* 0x0000000705057c24 */ /* 0x000fe2000f8e0200 */
[----:B------:R-:W-:Y:S01]  /*8d10*/  ISETP.NE.AND.EX P0, PT, RZ, UR11, PT, P0 ;  /* 0x0000000bff007c0c */ /* 0x000fe2000bf05300 */
[----:B------:R-:W0:Y:S02]  /*8d20*/  LDC R0, c[0x0][0x610] ;  /* 0x00018400ff007b82 */ /* 0x000e240000000800 */
[----:B------:R-:W-:-:S05]  /*8d30*/  IMAD.IADD R3, R3, 0x1, R5 ;  /* 0x0000000103037824 */ /* 0x000fca00078e0205 */
[--C-:B------:R-:W-:Y:S02]  /*8d40*/  SHF.R.U64 R8, R2, UR6, R3.reuse ;  /* 0x0000000602087c19 */ /* 0x100fe40008001203 */
[----:B------:R-:W-:Y:S01]  /*8d50*/  SHF.R.U32.HI R3, RZ, UR6, R3 ;  /* 0x00000006ff037c19 */ /* 0x000fe20008011603 */
[----:B------:R-:W-:Y:S01]  /*8d60*/  ULDC UR6, c[0x0][0x608] ;  /* 0x0001820000067ab9 */ /* 0x000fe20000000800 */
[----:B-1----:R-:W-:Y:S02]  /*8d70*/  R2UR UR7, R4 ;  /* 0x00000000040772ca */ /* 0x002fe400000e0000 */
[--C-:B------:R-:W-:Y:S02]  /*8d80*/  SHF.R.U64 R10, R8, UR6, R3.reuse ;  /* 0x00000006080a7c19 */ /* 0x100fe40008001203 */
[----:B------:R-:W-:Y:S01]  /*8d90*/  SHF.R.U32.HI R3, RZ, UR6, R3 ;  /* 0x00000006ff037c19 */ /* 0x000fe20008011603 */
[----:B------:R-:W-:-:S03]  /*8da0*/  UIADD3 UR6, -UR5, URZ, URZ ;  /* 0x0000003f05067290 */ /* 0x000fc6000fffe13f */
[--C-:B------:R-:W-:Y:S01]  /*8db0*/  SHF.R.U64 R11, R10, UR8, R3.reuse ;  /* 0x000000080a0b7c19 */ /* 0x100fe20008001203 */
[----:B------:R-:W-:Y:S01]  /*8dc0*/  ULDC UR5, c[0x0][0x144] ;  /* 0x0000510000057ab9 */ /* 0x000fe20000000800 */
[----:B------:R-:W-:-:S03]  /*8dd0*/  SHF.R.U32.HI R3, RZ, UR8, R3 ;  /* 0x00000008ff037c19 */ /* 0x000fc60008011603 */
[----:B------:R-:W-:Y:S01]  /*8de0*/  IMAD.MOV.U32 R2, RZ, RZ, R11 ;  /* 0x000000ffff027224 */ /* 0x000fe200078e000b */
[----:B------:R-:W-:Y:S06]  /*8df0*/  @!P0 BRA `(.L_x_186) ;  /* 0x0000000000288947 */ /* 0x000fec0003800000 */
        /* <DEDUP_REMOVED lines=10> */
.L_x_186:
[----:B------:R-:W-:Y:S01]  /*8ea0*/  UISETP.NE.AND UP0, UPT, UR45, URZ, UPT ;  /* 0x0000003f2d00728c */ /* 0x000fe2000bf05270 */
[----:B------:R-:W-:Y:S01]  /*8eb0*/  R2UR UR8, R27 ;  /* 0x000000001b0872ca */ /* 0x000fe200000e0000 */
[----:B------:R-:W-:Y:S01]  /*8ec0*/  UIADD3 UR7, -UR7, URZ, URZ ;  /* 0x0000003f07077290 */ /* 0x000fe2000fffe13f */
[----:B------:R-:W-:Y:S01]  /*8ed0*/  SHF.R.U64 R3, R2, UR12, R3 ;  /* 0x0000000c02037c19 */ /* 0x000fe20008001203 */
[----:B------:R-:W-:Y:S01]  /*8ee0*/  UIMAD UR4, UR5, UR6, UR4 ;  /* 0x00000006050472a4 */ /* 0x000fe2000f8e0204 */
[----:B------:R-:W-:Y:S02]  /*8ef0*/  LOP3.LUT R2, R10, UR61, RZ, 0xc0, !PT ;  /* 0x0000003d0a027c12 */ /* 0x000fe4000f8ec0ff */
[----:B------:R-:W-:Y:S01]  /*8f00*/  ULDC UR5, c[0x0][0x148] ;  /* 0x0000520000057ab9 */ /* 0x000fe20000000800 */
[----:B------:R-:W-:Y:S01]  /*8f10*/  IMAD.MOV R4, RZ, RZ, -R3 ;  /* 0x000000ffff047224 */ /* 0x000fe200078e0a03 */
[----:B------:R-:W-:Y:S01]  /*8f20*/  PLOP3.LUT P0, PT, PT, PT, UP0, 0x80, 0x0 ;  /* 0x000000000000781c */ /* 0x000fe20003f0f008 */
[----:B------:R-:W-:Y:S01]  /*8f30*/  IMAD R3, R3, UR53, R2 ;  /* 0x0000003503037c24 */ /* 0x000fe2000f8e0202 */
[----:B------:R-:W-:-:S03]  /*8f40*/  @UP0 UIMAD UR4, UR5, UR7, UR9 ;  /* 0x00000007050402a4 */ /* 0x000fc6000f8e0209 */
[----:B------:R-:W-:Y:S01]  /*8f50*/  ULDC UR5, c[0x0][0x638] ;  /* 0x00018e0000057ab9 */ /* 0x000fe20000000800 */
[----:B------:R-:W-:Y:S01]  /*8f60*/  LOP3.LUT R5, R8, UR8, RZ, 0xc0, !PT ;  /* 0x0000000808057c12 */ /* 0x000fe2000f8ec0ff */
[----:B------:R-:W-:Y:S02]  /*8f70*/  IMAD R2, R4, UR5, R11 ;  /* 0x0000000504027c24 */ /* 0x000fe4000f8e020b */
[----:B0-----:R-:W-:Y:S01]  /*8f80*/  IMAD R18, R3, R0, UR4 ;  /* 0x0000000403127e24 */ /* 0x001fe2000f8e0200 */
[----:B------:R-:W-:Y:S01]  /*8f90*/  ULDC UR4, c[0x0][0x600] ;  /* 0x0001800000047ab9 */ /* 0x000fe20000000800 */
[----:B------:R-:W-:Y:S02]  /*8fa0*/  IMAD.MOV.U32 R0, RZ, RZ, 0x1 ;  /* 0x00000001ff007424 */ /* 0x000fe400078e00ff */
[----:B------:R-:W-:-:S05]  /*8fb0*/  IMAD R3, R2, UR4, R5 ;  /* 0x0000000402037c24 */ /* 0x000fca000f8e0205 */
[----:B------:R-:W-:Y:S02]  /*8fc0*/  SEL R2, R3, R18, !P0 ;  /* 0x0000001203027207 */ /* 0x000fe40004000000 */
[----:B------:R-:W-:-:S07]  /*8fd0*/  SEL R18, R18, R3, !P0 ;  /* 0x0000000312127207 */ /* 0x000fce0004000000 */
.L_x_184:
[----:B------:R-:W-:Y:S05]  /*8fe0*/  BSYNC B0 ;  /* 0x0000000000007941 */ /* 0x000fea0003800000 */
.L_x_183:
[----:B------:R-:W-:-:S13]  /*8ff0*/  LOP3.LUT P0, RZ, R0, 0xff, RZ, 0xc0, !PT ;  /* 0x000000ff00ff7812 */ /* 0x000fda000780c0ff */
[----:B------:R-:W-:Y:S05]  /*9000*/  @P0 BRA `(.L_x_187) ;  /* 0xffffffec007c0947 */ /* 0x000fea000383ffff */
[----:B------:R-:W-:Y:S05]  /*9010*/  BSYNC B7 ;  /* 0x0000000000077941 */ /* 0x000fea0003800000 */
.L_x_173:
[----:B------:R-:W-:-:S03]  /*9020*/  UMOV UR4, 0xffffffff ;  /* 0xffffffff00047882 */ /* 0x000fc60000000000 */
[----:B------:R-:W-:Y:S05]  /*9030*/  BRA.DIV UR4, `(.L_x_188) ;  /* 0x0000000604287947 */ /* 0x000fea000b800000 */
[----:B------:R-:W-:-:S13]  /*9040*/  ELECT P6, URZ, PT ;  /* 0x00000000003f782f */ /* 0x000fda00038c0000 */
.L_x_204:
[----:B------:R-:W-:Y:S04]  /*9050*/  BSSY B0, `(.L_x_189) ;  /* 0x000001a000007945 */ /* 0x000fe80003800000 */
[----:B------:R-:W-:Y:S05]  /*9060*/  @!P6 BRA `(.L_x_190) ;  /* 0x000000000060e947 */ /* 0x000fea0003800000 */
[----:B------:R-:W-:-:S04]  /*9070*/  ULOP3.LUT UR4, UR38, 0x2, URZ, 0xfc, !UPT ;  /* 0x0000000226047892 */ /* 0x000fc8000f8efc3f */
[----:B------:R-:W-:-:S06]  /*9080*/  UISETP.NE.AND UP0, UPT, UR4, 0x3, UPT ;  /* 0x000000030400788c */ /* 0x000fcc000bf05270 */
[----:B------:R-:W-:-:S13]  /*9090*/  PLOP3.LUT P0, PT, PT, PT, UP0, 0x80, 0x0 ;  /* 0x000000000000781c */ /* 0x000fda0003f0f008 */
[----:B------:R-:W-:Y:S05]  /*90a0*/  @!P0 BRA `(.L_x_191) ;  /* 0x0000000000048947 */ /* 0x000fea0003800000 */
[----:B------:R-:W-:Y:S01]  /*90b0*/  BPT.TRAP 0x1 ;  /* 0x000000040000795c */ /* 0x000fe20000300000 */
.L_x_191:
[----:B------:R-:W0:Y:S01]  /*90c0*/  S2R R3, SR_CgaCtaId ;  /* 0x0000000000037919 */ /* 0x000e220000008800 */
[----:B------:R-:W-:Y:S02]  /*90d0*/  MOV R0, 0x400 ;  /* 0x0000040000007802 */ /* 0x000fe40000000f00 */
[----:B------:R-:W-:Y:S02]  /*90e0*/  SHF.L.U32 R2, R24, 0x1f, RZ ;  /* 0x0000001f18027819 */ /* 0x000fe400000006ff */
[----:B0-----:R-:W-:-:S05]  /*90f0*/  LEA R0, R3, R0, 0x18 ;  /* 0x0000000003007211 */ /* 0x001fca00078ec0ff */
[----:B------:R-:W-:-:S04]  /*9100*/  VIADD R0, R0, 0x10 ;  /* 0x0000001000007836 */ /* 0x000fc80000000000 */
[C---:B------:R-:W-:Y:S02]  /*9110*/  IMAD R5, R25.reuse, 0x8, R0 ;  /* 0x0000000819057824 */ /* 0x040fe400078e0200 */
[----:B------:R-:W-:Y:S02]  /*9120*/  VIADD R25, R25, 0x1 ;  /* 0x0000000119197836 */ /* 0x000fe40000000000 */
[----:B------:R-:W0:Y:S03]  /*9130*/  SYNCS.PHASECHK.TRANS64.TRYWAIT P0, [R5+URZ], R2 ;  /* 0x00000002050075a7 */ /* 0x000e26000800017f */
[----:B------:R-:W-:-:S04]  /*9140*/  ISETP.NE.AND P1, PT, R25, 0x2, PT ;  /* 0x000000021900780c */ /* 0x000fc80003f25270 */
[----:B------:R-:W-:Y:S02]  /*9150*/  SEL R3, RZ, 0x1, P1 ;  /* 0x00000001ff037807 */ /* 0x000fe40000800000 */
[----:B------:R-:W-:Y:S02]  /*9160*/  SEL R25, R25, RZ, P1 ;  /* 0x000000ff19197207 */ /* 0x000fe40000800000 */
[----:B------:R-:W-:Y:S01]  /*9170*/  LOP3.LUT R3, R24, R3, RZ, 0x3c, !PT ;  /* 0x0000000318037212 */ /* 0x000fe200078e3cff */
[----:B0-----:R-:W-:Y:S06]  /*9180*/  @!P0 BRA `(.L_x_192) ;  /* 0x0000000000f48947 */ /* 0x001fec0003800000 */
.L_x_205:
[----:B------:R-:W-:Y:S01]  /*9190*/  IMAD R25, R25, 0x8, R0 ;  /* 0x0000000819197824 */ /* 0x000fe200078e0200 */
[----:B------:R-:W-:-:S07]  /*91a0*/  SHF.L.U32 R0, R3, 0x1f, RZ ;  /* 0x0000001f03007819 */ /* 0x000fce00000006ff */
.L_x_193:
[----:B-1----:R1:W2:Y:S02]  /*91b0*/  SYNCS.PHASECHK.TRANS64.TRYWAIT P0, [R25+URZ], R0 ;  /* 0x00000000190075a7 */ /* 0x0022a4000800017f */
[----:B--2---:R-:W-:Y:S05]  /*91c0*/  @!P0 NANOSLEEP.SYNCS 0x989680 ;  /* 0x009896800000895d */ /* 0x004fea0003900000 */
[----:B------:R-:W2:Y:S02]  /*91d0*/  @!P0 SYNCS.PHASECHK.TRANS64 P0, [R25+URZ], R0 ;  /* 0x00000000190085a7 */ /* 0x000ea4000800007f */
[----:B--2---:R-:W-:Y:S05]  /*91e0*/  @!P0 BRA `(.L_x_193) ;  /* 0xfffffffc00f08947 */ /* 0x004fea000383ffff */
.L_x_190:
[----:B------:R-:W-:Y:S05]  /*91f0*/  BSYNC B0 ;  /* 0x0000000000007941 */ /* 0x000fea0003800000 */
.L_x_189:
[----:B------:R-:W-:Y:S05]  /*9200*/  EXIT ;  /* 0x000000000000794d */ /* 0x000fea0003800000 */
.L_x_14:
[----:B0-----:R0:W1:Y:S02]  /*9210*/  SYNCS.PHASECHK.TRANS64.TRYWAIT P0, [R98+URZ+-0x8], R3 ;  /* 0xfffff803620075a7 */ /* 0x001064000800017f */
[----:B-1----:R-:W-:Y:S05]  /*9220*/  @!P0 NANOSLEEP.SYNCS 0x989680 ;  /* 0x009896800000895d */ /* 0x002fea0003900000 */
[----:B------:R-:W1:Y:S02]  /*9230*/  @!P0 SYNCS.PHASECHK.TRANS64 P0, [R98+URZ+-0x8], R3 ;  /* 0xfffff803620085a7 */ /* 0x000e64000800007f */
[----:B-1----:R-:W-:Y:S05]  /*9240*/  @!P0 BRA `(.L_x_14) ;  /* 0xfffffffc00f08947 */ /* 0x002fea000383ffff */
[----:B------:R-:W-:Y:S05]  /*9250*/  BRA `(.L_x_194) ;  /* 0xffffff8400187947 */ /* 0x000fea000383ffff */
.L_x_18:
[----:B------:R-:W-:Y:S01]  /*9260*/  CS2R R12, SRZ ;  /* 0x00000000000c7805 */ /* 0x000fe2000001ff00 */
[----:B------:R-:W-:Y:S02]  /*9270*/  IMAD.MOV.U32 R11, RZ, RZ, 0x1f ;  /* 0x0000001fff0b7424 */ /* 0x000fe400078e00ff */
[----:B------:R-:W-:-:S07]  /*9280*/  IMAD.MOV.U32 R15, RZ, RZ, -0x1 ;  /* 0xffffffffff0f7424 */ /* 0x000fce00078e00ff */
[----:B0----5:R-:W-:Y:S05]  /*9290*/  WARPSYNC.COLLECTIVE R15, `(.L_x_195) ;  /* 0x000000000f087348 */ /* 0x021fea0003c00000 */
[----:B------:R1:W2:Y:S02]  /*92a0*/  SHFL.IDX P6, R14, R13, R12, R11 ;  /* 0x0000000c0d0e7389 */ /* 0x0002a400000c000b */
[----:B012--5:R-:W-:Y:S01]  /*92b0*/  ENDCOLLECTIVE ;  /* 0x000000000000791b */ /* 0x027fe20003800000 */
.L_x_195:
[----:B------:R-:W-:Y:S05]  /*92c0*/  BRA `(.L_x_196) ;  /* 0xffffff8400e87947 */ /* 0x000fea000383ffff */
.L_x_22:
[----:B-1----:R1:W2:Y:S02]  /*92d0*/  SYNCS.PHASECHK.TRANS64.TRYWAIT P1, [R3+URZ], R0 ;  /* 0x00000000030075a7 */ /* 0x0022a4000802017f */
[----:B--2---:R-:W-:Y:S05]  /*92e0*/  @!P1 NANOSLEEP.SYNCS 0x989680 ;  /* 0x009896800000995d */ /* 0x004fea0003900000 */
[----:B------:R-:W2:Y:S02]  /*92f0*/  @!P1 SYNCS.PHASECHK.TRANS64 P1, [R3+URZ], R0 ;  /* 0x00000000030095a7 */ /* 0x000ea4000802007f */
[----:B--2---:R-:W-:Y:S05]  /*9300*/  @!P1 BRA `(.L_x_22) ;  /* 0xfffffffc00f09947 */ /* 0x004fea000383ffff */
[----:B------:R-:W-:Y:S05]  /*9310*/  BRA `(.L_x_21) ;  /* 0xffffff8800047947 */ /* 0x000fea000383ffff */
.L_x_27:
[----:B0-----:R0:W1:Y:S02]  /*9320*/  SYNCS.PHASECHK.TRANS64.TRYWAIT P1, [R3+URZ], R6 ;  /* 0x00000006030075a7 */ /* 0x001064000802017f */
[----:B-1----:R-:W-:Y:S05]  /*9330*/  @!P1 NANOSLEEP.SYNCS 0x989680 ;  /* 0x009896800000995d */ /* 0x002fea0003900000 */
[----:B------:R-:W1:Y:S02]  /*9340*/  @!P1 SYNCS.PHASECHK.TRANS64 P1, [R3+URZ], R6 ;  /* 0x00000006030095a7 */ /* 0x000e64000802007f */
[----:B-1----:R-:W-:Y:S05]  /*9350*/  @!P1 BRA `(.L_x_27) ;  /* 0xfffffffc00f09947 */ /* 0x002fea000383ffff */
[----:B------:R-:W-:Y:S05]  /*9360*/  BRA `(.L_x_26) ;  /* 0xffffff9000cc7947 */ /* 0x000fea000383ffff */
.L_x_35:
[----:B------:R0:W0:Y:S02]  /*9370*/  SYNCS.PHASECHK.TRANS64.TRYWAIT P1, [R6+URZ], R9 ;  /* 0x00000009060075a7 */ /* 0x000024000802017f */
[----:B0-----:R-:W-:Y:S05]  /*9380*/  @!P1 NANOSLEEP.SYNCS 0x989680 ;  /* 0x009896800000995d */ /* 0x001fea0003900000 */
[----:B------:R-:W0:Y:S02]  /*9390*/  @!P1 SYNCS.PHASECHK.TRANS64 P1, [R6+URZ], R9 ;  /* 0x00000009060095a7 */ /* 0x000e24000802007f */
[----:B0-----:R-:W-:Y:S05]  /*93a0*/  @!P1 BRA `(.L_x_35) ;  /* 0xfffffffc00f09947 */ /* 0x001fea000383ffff */
[----:B------:R-:W-:Y:S05]  /*93b0*/  BRA `(.L_x_34) ;  /* 0xffffff9c00b07947 */ /* 0x000fea000383ffff */
.L_x_41:
[----:B0-----:R0:W3:Y:S02]  /*93c0*/  SYNCS.PHASECHK.TRANS64.TRYWAIT P0, [R98+URZ+0x8], R3 ;  /* 0x00000803620075a7 */ /* 0x0010e4000800017f */
[----:B---3--:R-:W-:Y:S05]  /*93d0*/  @!P0 NANOSLEEP.SYNCS 0x989680 ;  /* 0x009896800000895d */ /* 0x008fea0003900000 */
[----:B------:R-:W3:Y:S02]  /*93e0*/  @!P0 SYNCS.PHASECHK.TRANS64 P0, [R98+URZ+0x8], R3 ;  /* 0x00000803620085a7 */ /* 0x000ee4000800007f */
[----:B---3--:R-:W-:Y:S05]  /*93f0*/  @!P0 BRA `(.L_x_41) ;  /* 0xfffffffc00f08947 */ /* 0x008fea000383ffff */
[----:B------:R-:W-:Y:S05]  /*9400*/  BRA `(.L_x_197) ;  /* 0xffffffac000c7947 */ /* 0x000fea000383ffff */
.L_x_174:
[----:B------:R-:W-:Y:S01]  /*9410*/  BSSY B0, `(.L_x_198) ;  /* 0x0000006000007945 */ /* 0x000fe20003800000 */
[----:B------:R-:W-:-:S07]  /*9420*/  IMAD.MOV.U32 R15, RZ, RZ, -0x1 ;  /* 0xffffffffff0f7424 */ /* 0x000fce00078e00ff */
[----:B-----5:R-:W-:Y:S05]  /*9430*/  WARPSYNC.COLLECTIVE R15, `(.L_x_199) ;  /* 0x000000000f0c7348 */ /* 0x020fea0003c00000 */
[----:B------:R-:W-:Y:S02]  /*9440*/  ELECT P6, UR62, PT ;  /* 0x00000000003e782f */ /* 0x000fe400038c0000 */
[----:B------:R-:W-:Y:S01]  /*9450*/  MOV R14, UR62 ;  /* 0x0000003e000e7c02 */ /* 0x000fe20008000f00 */
[----:B-----5:R-:W-:Y:S10]  /*9460*/  ENDCOLLECTIVE ;  /* 0x000000000000791b */ /* 0x020ff40003800000 */
.L_x_199:
[----:B------:R-:W-:Y:S05]  /*9470*/  BSYNC B0 ;  /* 0x0000000000007941 */ /* 0x000fea0003800000 */
.L_x_198:
[----:B------:R-:W-:Y:S05]  /*9480*/  BRA `(.L_x_200) ;  /* 0xffffffe800687947 */ /* 0x000fea000383ffff */
.L_x_179:
[----:B0-----:R0:W2:Y:S02]  /*9490*/  SYNCS.PHASECHK.TRANS64.TRYWAIT P0, [R6+URZ+0x10], R3 ;  /* 0x00001003060075a7 */ /* 0x0010a4000800017f */
[----:B--2---:R-:W-:Y:S05]  /*94a0*/  @!P0 NANOSLEEP.SYNCS 0x989680 ;  /* 0x009896800000895d */ /* 0x004fea0003900000 */
[----:B------:R-:W2:Y:S02]  /*94b0*/  @!P0 SYNCS.PHASECHK.TRANS64 P0, [R6+URZ+0x10], R3 ;  /* 0x00001003060085a7 */ /* 0x000ea4000800007f */
[----:B--2---:R-:W-:Y:S05]  /*94c0*/  @!P0 BRA `(.L_x_179) ;  /* 0xfffffffc00f08947 */ /* 0x004fea000383ffff */
[----:B------:R-:W-:Y:S05]  /*94d0*/  BRA `(.L_x_201) ;  /* 0xffffffec005c7947 */ /* 0x000fea000383ffff */
.L_x_188:
[----:B------:R-:W-:Y:S01]  /*94e0*/  BSSY B0, `(.L_x_202) ;  /* 0x0000006000007945 */ /* 0x000fe20003800000 */
[----:B------:R-:W-:-:S07]  /*94f0*/  IMAD.MOV.U32 R15, RZ, RZ, -0x1 ;  /* 0xffffffffff0f7424 */ /* 0x000fce00078e00ff */
[----:B-----5:R-:W-:Y:S05]  /*9500*/  WARPSYNC.COLLECTIVE R15, `(.L_x_203) ;  /* 0x000000000f0c7348 */ /* 0x020fea0003c00000 */
[----:B------:R-:W-:Y:S02]  /*9510*/  ELECT P6, UR62, PT ;  /* 0x00000000003e782f */ /* 0x000fe400038c0000 */
[----:B------:R-:W-:Y:S01]  /*9520*/  MOV R14, UR62 ;  /* 0x0000003e000e7c02 */ /* 0x000fe20008000f00 */
[----:B-----5:R-:W-:Y:S10]  /*9530*/  ENDCOLLECTIVE ;  /* 0x000000000000791b */ /* 0x020ff40003800000 */
.L_x_203:
[----:B------:R-:W-:Y:S05]  /*9540*/  BSYNC B0 ;  /* 0x0000000000007941 */ /* 0x000fea0003800000 */
.L_x_202:
[----:B------:R-:W-:Y:S05]  /*9550*/  BRA `(.L_x_204) ;  /* 0xfffffff800bc7947 */ /* 0x000fea000383ffff */
.L_x_192:
[----:B0-----:R0:W1:Y:S02]  /*9560*/  SYNCS.PHASECHK.TRANS64.TRYWAIT P0, [R5+URZ], R2 ;  /* 0x00000002050075a7 */ /* 0x001064000800017f */
[----:B-1----:R-:W-:Y:S05]  /*9570*/  @!P0 NANOSLEEP.SYNCS 0x989680 ;  /* 0x009896800000895d */ /* 0x002fea0003900000 */
[----:B------:R-:W1:Y:S02]  /*9580*/  @!P0 SYNCS.PHASECHK.TRANS64 P0, [R5+URZ], R2 ;  /* 0x00000002050085a7 */ /* 0x000e64000800007f */
[----:B-1----:R-:W-:Y:S05]  /*9590*/  @!P0 BRA `(.L_x_192) ;  /* 0xfffffffc00f08947 */ /* 0x002fea000383ffff */
[----:B------:R-:W-:Y:S05]  /*95a0*/  BRA `(.L_x_205) ;  /* 0xfffffff800f87947 */ /* 0x000fea000383ffff */
.L_x_206:
[----:B------:R-:W-:-:S00]  /*95b0*/  BRA `(.L_x_206) ;  /* 0xfffffffc00fc7947 */ /* 0x000fc0000383ffff */
[----:B------:R-:W-:-:S00]  /*95c0*/  NOP ;  /* 0x0000000000007918 */ /* 0x000fc00000000000 */
        /* <DEDUP_REMOVED lines=11> */
.L_x_207:


//--------------------- .nv.global.init           --------------------------
	.section	.nv.global.init,"aw",@progbits
.nv.global.init:
	.type		$str$24,@object
	.size		$str$24,($str$25 - $str$24)
$str$24:
        /*0000*/ 	.byte	0x28, 0x61, 0x64, 0x64, 0x72, 0x65, 0x73, 0x73, 0x20, 0x26, 0x20, 0x6d, 0x61, 0x73, 0x6b, 0x29
        /*0010*/ 	.byte	0x20, 0x3d, 0x3d, 0x20, 0x30, 0x00
	.type		$str$25,@object
	.size		$str$25,(__unnamed_1 - $str$25)
$str$25:
        /*0016*/ 	.byte	0x2f, 0x74, 0x6d, 0x70, 0x2f, 0x63, 0x75, 0x74, 0x6c, 0x61, 0x73, 0x73, 0x5f, 0x73, 0x77, 0x65
        /*0026*/ 	.byte	0x65, 0x70, 0x5f, 0x73, 0x72, 0x63, 0x2f, 0x69, 0x6e, 0x63, 0x6c, 0x75, 0x64, 0x65, 0x2f, 0x63
        /*0036*/ 	.byte	0x75, 0x74, 0x65, 0x2f, 0x70, 0x6f, 0x69, 0x6e, 0x74, 0x65, 0x72, 0x5f, 0x66, 0x6c, 0x61, 0x67
        /*0046*/ 	.byte	0x67, 0x65, 0x64, 0x2e, 0x68, 0x70, 0x70, 0x00
	.type		__unnamed_1,@object
	.size		__unnamed_1,(__unnamed_2 - __unnamed_1)
__unnamed_1:
        /*004e*/ 	.byte	0x61, 0x75, 0x74, 0x6f, 0x20, 0x63, 0x75, 0x74, 0x65, 0x3a, 0x3a, 0x61, 0x73, 0x5f, 0x70, 0x6f
        /* <DEDUP_REMOVED lines=27> */
        /*020e*/ 	.byte	0x3c, 0x38, 0x31, 0x39, 0x32, 0x3e, 0x3e, 0x3e, 0x3e, 0x3e, 0x20, 0x26, 0x5d, 0x00
	.type		__unnamed_2,@object
	.size		__unnamed_2,(.L_1 - __unnamed_2)
__unnamed_2:
        /* <DEDUP_REMOVED lines=29> */
        /*03ec*/ 	.byte	0x5d, 0x00
.L_1:


//--------------------- .nv.shared._ZN7cutlass13device_kernelINS_4gemm6kernel13GemmUniversalIN4cute5tupleIJiiiiEEENS1_10collective13CollectiveMmaINS1_39MainloopSm90TmaGmmaRmemAWarpSpecializedILi2ENS5_IJNS4_1CILi1EEESB_SB_EEENS1_32KernelTmaWarpSpecializedPingpongEEENS5_IJNSA_ILi64EEENSA_ILi128EEESG_EEEfNS5_IJSB_llEEEfNS5_IJlSB_lEEENS4_8TiledMMAINS4_8MMA_AtomIJNS4_4SM904GMMA30MMA_64x128x8_F32TF32TF32_RS_TNILNSN_7ScaleInE1ELSP_1EEEEEENS4_6LayoutISC_NS5_IJNSA_ILi0EEEST_ST_EEEEENS5_IJNS4_10UnderscoreESW_SW_EEEEENS4_13SM90_TMA_LOADENS4_14ComposedLayoutINS4_7SwizzleILi1ELi4ELi3EEENS4_18smem_ptr_flag_bitsILi32EEENSS_INS5_IJNSA_ILi8EEES15_EEENS5_IJSB_S15_EEEEEEENS4_9Copy_AtomIJNS4_39AutoVectorizingCopyWithAssumedAlignmentILi128EEEfEEENS4_8identityESZ_NS10_INS11_ILi3ELi4ELi3EEES14_NSS_INS5_IJS15_NSA_ILi32EEEEEENS5_IJS1G_SB_EEEEEEEvS1E_EENS_8epilogue10collective6detail29Sm90TmaWarpSpecializedAdapterINS1N_15DefaultEpilogueIfSJ_SJ_NS1M_6thread17LinearCombinationIfLi1EffLNS1R_9ScaleType4KindE0ELNS_15FloatRoundStyleE2EfEENS1_15EpilogueDefaultEEEEEvvEEEEvNT_6ParamsE --------------------------
	.section	.nv.shared._ZN7cutlass13device_kernelINS_4gemm6kernel13GemmUniversalIN4cute5tupleIJiiiiEEENS1_10collective13CollectiveMmaINS1_39MainloopSm90TmaGmmaRmemAWarpSpecializedILi2ENS5_IJNS4_1CILi1EEESB_SB_EEENS1_32KernelTmaWarpSpecializedPingpongEEENS5_IJNSA_ILi64EEENSA_ILi128EEESG_EEEfNS5_IJSB_llEEEfNS5_IJlSB_lEEENS4_8TiledMMAINS4_8MMA_AtomIJNS4_4SM904GMMA30MMA_64x128x8_F32TF32TF32_RS_TNILNSN_7ScaleInE1ELSP_1EEEEEENS4_6LayoutISC_NS5_IJNSA_ILi0EEEST_ST_EEEEENS5_IJNS4_10UnderscoreESW_SW_EEEEENS4_13SM90_TMA_LOADENS4_14ComposedLayoutINS4_7SwizzleILi1ELi4ELi3EEENS4_18smem_ptr_flag_bitsILi32EEENSS_INS5_IJNSA_ILi8EEES15_EEENS5_IJSB_S15_EEEEEEENS4_9Copy_AtomIJNS4_39AutoVectorizingCopyWithAssumedAlignmentILi128EEEfEEENS4_8identityESZ_NS10_INS11_ILi3ELi4ELi3EEES14_NSS_INS5_IJS15_NSA_ILi32EEEEEENS5_IJS1G_SB_EEEEEEEvS1E_EENS_8epilogue10collective6detail29Sm90TmaWarpSpecializedAdapterINS1N_15DefaultEpilogueIfSJ_SJ_NS1M_6thread17LinearCombinationIfLi1EffLNS1R_9ScaleType4KindE0ELNS_15FloatRoundStyleE2EfEENS1_15EpilogueDefaultEEEEEvvEEEEvNT_6ParamsE,"aw",@nobits
	.sectionflags	@""
	.align	16
	.zero		1024


//--------------------- .nv.shared.reserved.0     --------------------------
	.section	.nv.shared.reserved.0,"aw",@nobits
	.weak		__nv_reservedSMEM_offset_0_alias
	.size		__nv_reservedSMEM_offset_0_alias, 0, 0
	.other		__nv_reservedSMEM_offset_0_alias,@"STO_CUDA_RESERVED_SHARED STV_DEFAULT"
__nv_reservedSMEM_offset_0_alias:
	.zero		0


//--------------------- .nv.global                --------------------------
	.section	.nv.global,"aw",@nobits
.nv.global:
	.type		_ZN40_INTERNAL_28e99dbb_4_k_cu_a61f1b2a_338254cute1_E,@object
	.size		_ZN40_INTERNAL_28e99dbb_4_k_cu_a61f1b2a_338254cute1_E,(_ZN40_INTERNAL_28e99dbb_4_k_cu_a61f1b2a_338254cuda3std3__45__cpo6cbeginE - _ZN40_INTERNAL_28e99dbb_4_k_cu_a61f1b2a_338254cute1_E)
_ZN40_INTERNAL_28e99dbb_4_k_cu_a61f1b2a_338254cute1_E:
	.zero		1
	.type		_ZN40_INTERNAL_28e99dbb_4_k_cu_a61f1b2a_338254cuda3std3__45__cpo6cbeginE,@object
	.size		_ZN40_INTERNAL_28e99dbb_4_k_cu_a61f1b2a_338254cuda3std3__45__cpo6cbeginE,(_ZN40_INTERNAL_28e99dbb_4_k_cu_a61f1b2a_338254cuda3std3__48in_placeE - _ZN40_INTERNAL_28e99dbb_4_k_cu_a61f1b2a_338254cuda3std3__45__cpo6cbeginE)
_ZN40_INTERNAL_28e99dbb_4_k_cu_a61f1b2a_338254cuda3std3__45__cpo6cbeginE:
	.zero		1
	.type		_ZN40_INTERNAL_28e99dbb_4_k_cu_a61f1b2a_338254cuda3std3__48in_placeE,@object
	.size		_ZN40_INTERNAL_28e99dbb_4_k_cu_a61f1b2a_338254cuda3std3__48in_placeE,(_ZN40_INTERNAL_28e99dbb_4_k_cu_a61f1b2a_338254cuda3std6ranges3__45__cpo9iter_moveE - _ZN40_INTERNAL_28e99dbb_4_k_cu_a61f1b2a_338254cuda3std3__48in_placeE)
_ZN40_INTERNAL_28e99dbb_4_k_cu_a61f1b2a_338254cuda3std3__48in_placeE:
	.zero		1
	.type		_ZN40_INTERNAL_28e99dbb_4_k_cu_a61f1b2a_338254cuda3std6ranges3__45__cpo9iter_moveE,@object
	.size		_ZN40_INTERNAL_28e99dbb_4_k_cu_a61f1b2a_338254cuda3std6ranges3__45__cpo9iter_moveE,(_ZN40_INTERNAL_28e99dbb_4_k_cu_a61f1b2a_338254cuda3std3__45__cpo5beginE - _ZN40_INTERNAL_28e99dbb_4_k_cu_a61f1b2a_338254cuda3std6ranges3__45__cpo9iter_moveE)
_ZN40_INTERNAL_28e99dbb_4_k_cu_a61f1b2a_338254cuda3std6ranges3__45__cpo9iter_moveE:
	.zero		1
	.type		_ZN40_INTERNAL_28e99dbb_4_k_cu_a61f1b2a_338254cuda3std3__45__cpo5beginE,@object
	.size		_ZN40_INTERNAL_28e99dbb_4_k_cu_a61f1b2a_338254cuda3std3__45__cpo5beginE,(_ZN40_INTERNAL_28e99dbb_4_k_cu_a61f1b2a_338254cuda3std3__442_GLOBAL__N__28e99dbb_4_k_cu_a61f1b2a_338256ignoreE - _ZN40_INTERNAL_28e99dbb_4_k_cu_a61f1b2a_338254cuda3std3__45__cpo5beginE)
_ZN40_INTERNAL_28e99dbb_4_k_cu_a61f1b2a_338254cuda3std3__45__cpo5beginE:
	.zero		1
	.type		_ZN40_INTERNAL_28e99dbb_4_k_cu_a61f1b2a_338254cuda3std3__442_GLOBAL__N__28e99dbb_4_k_cu_a61f1b2a_338256ignoreE,@object
	.size		_ZN40_INTERNAL_28e99dbb_4_k_cu_a61f1b2a_338254cuda3std3__442_GLOBAL__N__28e99dbb_4_k_cu_a61f1b2a_338256ignoreE,(_ZN40_INTERNAL_28e99dbb_4_k_cu_a61f1b2a_338254cute7productE - _ZN40_INTERNAL_28e99dbb_4_k_cu_a61f1b2a_338254cuda3std3__442_GLOBAL__N__28e99dbb_4_k_cu_a61f1b2a_338256ignoreE)
_ZN40_INTERNAL_28e99dbb_4_k_cu_a61f1b2a_338254cuda3std3__442_GLOBAL__N__28e99dbb_4_k_cu_a61f1b2a_338256ignoreE:
	.zero		1
	.type		_ZN40_INTERNAL_28e99dbb_4_k_cu_a61f1b2a_338254cute7productE,@object
	.size		_ZN40_INTERNAL_28e99dbb_4_k_cu_a61f1b2a_338254cute7productE,(_ZN40_INTERNAL_28e99dbb_4_k_cu_a61f1b2a_338254cuda3std3__45__cpo3endE - _ZN40_INTERNAL_28e99dbb_4_k_cu_a61f1b2a_338254cute7productE)
_ZN40_INTERNAL_28e99dbb_4_k_cu_a61f1b2a_338254cute7productE:
	.zero		1
	.type		_ZN40_INTERNAL_28e99dbb_4_k_cu_a61f1b2a_338254cuda3std3__45__cpo3endE,@object
	.size		_ZN40_INTERNAL_28e99dbb_4_k_cu_a61f1b2a_338254cuda3std3__45__cpo3endE,(_ZN40_INTERNAL_28e99dbb_4_k_cu_a61f1b2a_338254cuda3std3__419piecewise_constructE - _ZN40_INTERNAL_28e99dbb_4_k_cu_a61f1b2a_338254cuda3std3__45__cpo3endE)
_ZN40_INTERNAL_28e99dbb_4_k_cu_a61f1b2a_338254cuda3std3__45__cpo3endE:
	.zero		1
	.type		_ZN40_INTERNAL_28e99dbb_4_k_cu_a61f1b2a_338254cuda3std3__419piecewise_constructE,@object
	.size		_ZN40_INTERNAL_28e99dbb_4_k_cu_a61f1b2a_338254cuda3std3__419piecewise_constructE,(_ZN40_INTERNAL_28e99dbb_4_k_cu_a61f1b2a_338254cuda3std3__45__cpo4cendE - _ZN40_INTERNAL_28e99dbb_4_k_cu_a61f1b2a_338254cuda3std3__419piecewise_constructE)
_ZN40_INTERNAL_28e99dbb_4_k_cu_a61f1b2a_338254cuda3std3__419piecewise_constructE:
	.zero		1
	.type		_ZN40_INTERNAL_28e99dbb_4_k_cu_a61f1b2a_338254cuda3std3__45__cpo4cendE,@object
	.size		_ZN40_INTERNAL_28e99dbb_4_k_cu_a61f1b2a_338254cuda3std3__45__cpo4cendE,(_ZN40_INTERNAL_28e99dbb_4_k_cu_a61f1b2a_338254cuda3std6ranges3__45__cpo4swapE - _ZN40_INTERNAL_28e99dbb_4_k_cu_a61f1b2a_338254cuda3std3__45__cpo4cendE)
_ZN40_INTERNAL_28e99dbb_4_k_cu_a61f1b2a_338254cuda3std3__45__cpo4cendE:
	.zero		1
	.type		_ZN40_INTERNAL_28e99dbb_4_k_cu_a61f1b2a_338254cuda3std6ranges3__45__cpo4swapE,@object
	.size		_ZN40_INTERNAL_28e99dbb_4_k_cu_a61f1b2a_338254cuda3std6ranges3__45__cpo4swapE,(.L_9 - _ZN40_INTERNAL_28e99dbb_4_k_cu_a61f1b2a_338254cuda3std6ranges3__45__cpo4swapE)
_ZN40_INTERNAL_28e99dbb_4_k_cu_a61f1b2a_338254cuda3std6ranges3__45__cpo4swapE:
	.zero		1
.L_9:


//--------------------- .nv.constant0._ZN7cutlass13device_kernelINS_4gemm6kernel13GemmUniversalIN4cute5tupleIJiiiiEEENS1_10collective13CollectiveMmaINS1_39MainloopSm90TmaGmmaRmemAWarpSpecializedILi2ENS5_IJNS4_1CILi1EEESB_SB_EEENS1_32KernelTmaWarpSpecializedPingpongEEENS5_IJNSA_ILi64EEENSA_ILi128EEESG_EEEfNS5_IJSB_llEEEfNS5_IJlSB_lEEENS4_8TiledMMAINS4_8MMA_AtomIJNS4_4SM904GMMA30MMA_64x128x8_F32TF32TF32_RS_TNILNSN_7ScaleInE1ELSP_1EEEEEENS4_6LayoutISC_NS5_IJNSA_ILi0EEEST_ST_EEEEENS5_IJNS4_10UnderscoreESW_SW_EEEEENS4_13SM90_TMA_LOADENS4_14ComposedLayoutINS4_7SwizzleILi1ELi4ELi3EEENS4_18smem_ptr_flag_bitsILi32EEENSS_INS5_IJNSA_ILi8EEES15_EEENS5_IJSB_S15_EEEEEEENS4_9Copy_AtomIJNS4_39AutoVectorizingCopyWithAssumedAlignmentILi128EEEfEEENS4_8identityESZ_NS10_INS11_ILi3ELi4ELi3EEES14_NSS_INS5_IJS15_NSA_ILi32EEEEEENS5_IJS1G_SB_EEEEEEEvS1E_EENS_8epilogue10collective6detail29Sm90TmaWarpSpecializedAdapterINS1N_15DefaultEpilogueIfSJ_SJ_NS1M_6thread17LinearCombinationIfLi1EffLNS1R_9ScaleType4KindE0ELNS_15FloatRoundStyleE2EfEENS1_15EpilogueDefaultEEEEEvvEEEEvNT_6ParamsE --------------------------
	.section	.nv.constant0._ZN7cutlass13device_kernelINS_4gemm6kernel13GemmUniversalIN4cute5tupleIJiiiiEEENS1_10collective13CollectiveMmaINS1_39MainloopSm90TmaGmmaRmemAWarpSpecializedILi2ENS5_IJNS4_1CILi1EEESB_SB_EEENS1_32KernelTmaWarpSpecializedPingpongEEENS5_IJNSA_ILi64EEENSA_ILi128EEESG_EEEfNS5_IJSB_llEEEfNS5_IJlSB_lEEENS4_8TiledMMAINS4_8MMA_AtomIJNS4_4SM904GMMA30MMA_64x128x8_F32TF32TF32_RS_TNILNSN_7ScaleInE1ELSP_1EEEEEENS4_6LayoutISC_NS5_IJNSA_ILi0EEEST_ST_EEEEENS5_IJNS4_10UnderscoreESW_SW_EEEEENS4_13SM90_TMA_LOADENS4_14ComposedLayoutINS4_7SwizzleILi1ELi4ELi3EEENS4_18smem_ptr_flag_bitsILi32EEENSS_INS5_IJNSA_ILi8EEES15_EEENS5_IJSB_S15_EEEEEEENS4_9Copy_AtomIJNS4_39AutoVectorizingCopyWithAssumedAlignmentILi128EEEfEEENS4_8identityESZ_NS10_INS11_ILi3ELi4ELi3EEES14_NSS_INS5_IJS15_NSA_ILi32EEEEEENS5_IJS1G_SB_EEEEEEEvS1E_EENS_8epilogue10collective6detail29Sm90TmaWarpSpecializedAdapterINS1N_15DefaultEpilogueIfSJ_SJ_NS1M_6thread17LinearCombinationIfLi1EffLNS1R_9ScaleType4KindE0ELNS_15FloatRoundStyleE2EfEENS1_15EpilogueDefaultEEEEEvvEEEEvNT_6ParamsE,"a",@progbits
	.sectionflags	@""
	.align	4
.nv.constant0._ZN7cutlass13device_kernelINS_4gemm6kernel13GemmUniversalIN4cute5tupleIJiiiiEEENS1_10collective13CollectiveMmaINS1_39MainloopSm90TmaGmmaRmemAWarpSpecializedILi2ENS5_IJNS4_1CILi1EEESB_SB_EEENS1_32KernelTmaWarpSpecializedPingpongEEENS5_IJNSA_ILi64EEENSA_ILi128EEESG_EEEfNS5_IJSB_llEEEfNS5_IJlSB_lEEENS4_8TiledMMAINS4_8MMA_AtomIJNS4_4SM904GMMA30MMA_64x128x8_F32TF32TF32_RS_TNILNSN_7ScaleInE1ELSP_1EEEEEENS4_6LayoutISC_NS5_IJNSA_ILi0EEEST_ST_EEEEENS5_IJNS4_10UnderscoreESW_SW_EEEEENS4_13SM90_TMA_LOADENS4_14ComposedLayoutINS4_7SwizzleILi1ELi4ELi3EEENS4_18smem_ptr_flag_bitsILi32EEENSS_INS5_IJNSA_ILi8EEES15_EEENS5_IJSB_S15_EEEEEEENS4_9Copy_AtomIJNS4_39AutoVectorizingCopyWithAssumedAlignmentILi128EEEfEEENS4_8identityESZ_NS10_INS11_ILi3ELi4ELi3EEES14_NSS_INS5_IJS15_NSA_ILi32EEEEEENS5_IJS1G_SB_EEEEEEEvS1E_EENS_8epilogue10collective6detail29Sm90TmaWarpSpecializedAdapterINS1N_15DefaultEpilogueIfSJ_SJ_NS1M_6thread17LinearCombinationIfLi1EffLNS1R_9ScaleType4KindE0ELNS_15FloatRoundStyleE2EfEENS1_15EpilogueDefaultEEEEEvvEEEEvNT_6ParamsE:
	.zero		1664


//--------------------- SYMBOLS --------------------------

	.type		.nv.reservedSmem.offset0,@object
	.size		.nv.reservedSmem.offset0,0x4
	.type		__assertfail,@function
